// auto-generated by cutlass_sweep.gemm — config: {"arch": "sm_90", "cluster_m": 1, "cluster_n": 1, "dtype": "e4m3", "dtype_b": "e4m3", "layout": "nt", "stages": 6, "tile_k": 128, "tile_m": 256, "tile_n": 128}
#include "cutlass/cutlass.h"
#include "cutlass/gemm/collective/collective_builder.hpp"
#include "cutlass/gemm/device/gemm_universal_adapter.h"
#include "cutlass/gemm/kernel/gemm_universal.hpp"
#include "cutlass/epilogue/collective/collective_builder.hpp"

using ElemA = cutlass::float_e4m3_t;
using ElemB = cutlass::float_e4m3_t;
using ElemCD = cutlass::float_e4m3_t;
using Acc  = float;
using TileShape    = cute::Shape<cute::_256, cute::_128, cute::_128>;
using ClusterShape = cute::Shape<cute::_1, cute::_1, cute::_1>;

using CollectiveEpilogue = typename cutlass::epilogue::collective::CollectiveBuilder<
    cutlass::arch::Sm90, cutlass::arch::OpClassTensorOp,
    TileShape, ClusterShape,
    cutlass::epilogue::collective::EpilogueTileAuto,
    Acc, Acc,
    ElemCD, cutlass::layout::RowMajor, 128 / cutlass::sizeof_bits<ElemCD>::value,
    ElemCD, cutlass::layout::RowMajor, 128 / cutlass::sizeof_bits<ElemCD>::value,
    cutlass::epilogue::collective::EpilogueScheduleAuto
  >::CollectiveOp;

using CollectiveMainloop = typename cutlass::gemm::collective::CollectiveBuilder<
    cutlass::arch::Sm90, cutlass::arch::OpClassTensorOp,
    ElemA, cutlass::layout::RowMajor, 128 / cutlass::sizeof_bits<ElemA>::value,
    ElemB, cutlass::layout::ColumnMajor, 128 / cutlass::sizeof_bits<ElemB>::value,
    Acc,
    TileShape, ClusterShape,
    cutlass::gemm::collective::StageCount<6>,
    cutlass::gemm::collective::KernelScheduleAuto
  >::CollectiveOp;

using GemmKernel = cutlass::gemm::kernel::GemmUniversal<
    cute::Shape<int,int,int,int>,
    CollectiveMainloop,
    CollectiveEpilogue
>;
using Gemm = cutlass::gemm::device::GemmUniversalAdapter<GemmKernel>;

// Force the device kernel symbol into the cubin without needing a host main.
auto* _anchor = &cutlass::device_kernel<GemmKernel>;


// ===== COMPILED SASS (sm_90a) =====

	.target	sm_90a

	.elftype	@"ET_EXEC"


//--------------------- .note.nv.tkinfo           --------------------------
	.section	.note.nv.tkinfo,"",@"SHT_NOTE"
	.sectionflags	@"SHF_NOTE_NV_TKINFO"
	.tkinfo
        /*0018*/ 	.word	0x00000002
        /*0030*/ 	.string	""
        /*0030*/ 	.string	"ptxas"
        /*0030*/ 	.string	"Cuda compilation tools, release 13.0, V13.0.88"
        /*0030*/ 	.string	"Build cuda_13.0.r13.0/compiler.36424714_0"
        /*0030*/ 	.string	"-arch sm_90a -m 64 "



//--------------------- .note.nv.cuinfo           --------------------------
	.section	.note.nv.cuinfo,"",@"SHT_NOTE"
	.sectionflags	@"SHF_NOTE_NV_CUINFO"
        /*0018*/ 	.short	0x0002
        /*001a*/ 	.short	0x005a
        /*001c*/ 	.short	0x0082
	.zero		2


//--------------------- .nv.info                  --------------------------
	.section	.nv.info,"",@"SHT_CUDA_INFO"
	.align	4


	//----- nvinfo : EIATTR_REGCOUNT
	.align		4
        /*0000*/ 	.byte	0x04, 0x2f
        /*0002*/ 	.short	(.L_12 - .L_11)
	.align		4
.L_11:
        /*0004*/ 	.word	index@(_ZN7cutlass13device_kernelINS_4gemm6kernel13GemmUniversalIN4cute5tupleIJiiiiEEENS1_10collective13CollectiveMmaINS1_37MainloopSm90TmaGmmaWarpSpecializedFP8ILi6ENS5_IJNS4_1CILi1EEESB_SB_EEENS1_35KernelTmaWarpSpecializedCooperativeEEENS5_IJNSA_ILi256EEENSA_ILi128EEESG_EEENS_12float_e4m3_tENS5_IJlSB_lEEESI_SJ_NS4_8TiledMMAINS4_8MMA_AtomIJNS4_4SM904GMMA31MMA_64x128x32_F32E4M3E4M3_SS_TNILNSN_7ScaleInE1ELSP_1EEEEEENS4_6LayoutINS5_IJNSA_ILi2EEESB_SB_EEENS5_IJSB_NSA_ILi0EEESV_EEEEENS5_IJNS4_10UnderscoreESY_SY_EEEEENS4_13SM90_TMA_LOADENS4_14ComposedLayoutINS4_7SwizzleILi3ELi4ELi3EEENS4_18smem_ptr_flag_bitsILi8EEENSS_INS5_IJNSA_ILi8EEESG_EEENS5_IJSG_SB_EEEEEEEvNS4_8identityES11_S1B_vS1C_EENS_8epilogue10collective6detail29Sm90TmaWarpSpecializedAdapterINS1F_15DefaultEpilogueISI_SJ_SJ_NS1E_6thread17LinearCombinationISI_Li1EffLNS1J_9ScaleType4KindE0ELNS_15FloatRoundStyleE2ESI_EENS1_15EpilogueDefaultEEEEEvvEEEEvNT_6ParamsE)
        /*0008*/ 	.word	0x000000a8


	//----- nvinfo : EIATTR_FRAME_SIZE
	.align		4
.L_12:
        /*000c*/ 	.byte	0x04, 0x11
        /*000e*/ 	.short	(.L_14 - .L_13)
	.align		4
.L_13:
        /*0010*/ 	.word	index@(_ZN7cutlass13device_kernelINS_4gemm6kernel13GemmUniversalIN4cute5tupleIJiiiiEEENS1_10collective13CollectiveMmaINS1_37MainloopSm90TmaGmmaWarpSpecializedFP8ILi6ENS5_IJNS4_1CILi1EEESB_SB_EEENS1_35KernelTmaWarpSpecializedCooperativeEEENS5_IJNSA_ILi256EEENSA_ILi128EEESG_EEENS_12float_e4m3_tENS5_IJlSB_lEEESI_SJ_NS4_8TiledMMAINS4_8MMA_AtomIJNS4_4SM904GMMA31MMA_64x128x32_F32E4M3E4M3_SS_TNILNSN_7ScaleInE1ELSP_1EEEEEENS4_6LayoutINS5_IJNSA_ILi2EEESB_SB_EEENS5_IJSB_NSA_ILi0EEESV_EEEEENS5_IJNS4_10UnderscoreESY_SY_EEEEENS4_13SM90_TMA_LOADENS4_14ComposedLayoutINS4_7SwizzleILi3ELi4ELi3EEENS4_18smem_ptr_flag_bitsILi8EEENSS_INS5_IJNSA_ILi8EEESG_EEENS5_IJSG_SB_EEEEEEEvNS4_8identityES11_S1B_vS1C_EENS_8epilogue10collective6detail29Sm90TmaWarpSpecializedAdapterINS1F_15DefaultEpilogueISI_SJ_SJ_NS1E_6thread17LinearCombinationISI_Li1EffLNS1J_9ScaleType4KindE0ELNS_15FloatRoundStyleE2ESI_EENS1_15EpilogueDefaultEEEEEvvEEEEvNT_6ParamsE)
        /*0014*/ 	.word	0x000000f0


	//----- nvinfo : EIATTR_MIN_STACK_SIZE
	.align		4
.L_14:
        /*0018*/ 	.byte	0x04, 0x12
        /*001a*/ 	.short	(.L_16 - .L_15)
	.align		4
.L_15:
        /*001c*/ 	.word	index@(_ZN7cutlass13device_kernelINS_4gemm6kernel13GemmUniversalIN4cute5tupleIJiiiiEEENS1_10collective13CollectiveMmaINS1_37MainloopSm90TmaGmmaWarpSpecializedFP8ILi6ENS5_IJNS4_1CILi1EEESB_SB_EEENS1_35KernelTmaWarpSpecializedCooperativeEEENS5_IJNSA_ILi256EEENSA_ILi128EEESG_EEENS_12float_e4m3_tENS5_IJlSB_lEEESI_SJ_NS4_8TiledMMAINS4_8MMA_AtomIJNS4_4SM904GMMA31MMA_64x128x32_F32E4M3E4M3_SS_TNILNSN_7ScaleInE1ELSP_1EEEEEENS4_6LayoutINS5_IJNSA_ILi2EEESB_SB_EEENS5_IJSB_NSA_ILi0EEESV_EEEEENS5_IJNS4_10UnderscoreESY_SY_EEEEENS4_13SM90_TMA_LOADENS4_14ComposedLayoutINS4_7SwizzleILi3ELi4ELi3EEENS4_18smem_ptr_flag_bitsILi8EEENSS_INS5_IJNSA_ILi8EEESG_EEENS5_IJSG_SB_EEEEEEEvNS4_8identityES11_S1B_vS1C_EENS_8epilogue10collective6detail29Sm90TmaWarpSpecializedAdapterINS1F_15DefaultEpilogueISI_SJ_SJ_NS1E_6thread17LinearCombinationISI_Li1EffLNS1J_9ScaleType4KindE0ELNS_15FloatRoundStyleE2ESI_EENS1_15EpilogueDefaultEEEEEvvEEEEvNT_6ParamsE)
        /*0020*/ 	.word	0x000000f0
.L_16:


//--------------------- .nv.compat                --------------------------
	.section	.nv.compat,"",@"SHT_CUDA_COMPAT_INFO"
	.align	4
        /*0000*/ 	.byte	0x02, 0x09, 0x01, 0x00, 0x02, 0x02, 0x04, 0x00, 0x02, 0x05, 0x05, 0x00, 0x03, 0x07, 0x01, 0x01
        /*0010*/ 	.byte	0x02, 0x03, 0x01, 0x00, 0x02, 0x06, 0x01, 0x00, 0x04, 0x0b, 0x08, 0x00, 0x00, 0x00, 0x00, 0x00
        /*0020*/ 	.byte	0x00, 0x00, 0x00, 0x00


//--------------------- .nv.info._ZN7cutlass13device_kernelINS_4gemm6kernel13GemmUniversalIN4cute5tupleIJiiiiEEENS1_10collective13CollectiveMmaINS1_37MainloopSm90TmaGmmaWarpSpecializedFP8ILi6ENS5_IJNS4_1CILi1EEESB_SB_EEENS1_35KernelTmaWarpSpecializedCooperativeEEENS5_IJNSA_ILi256EEENSA_ILi128EEESG_EEENS_12float_e4m3_tENS5_IJlSB_lEEESI_SJ_NS4_8TiledMMAINS4_8MMA_AtomIJNS4_4SM904GMMA31MMA_64x128x32_F32E4M3E4M3_SS_TNILNSN_7ScaleInE1ELSP_1EEEEEENS4_6LayoutINS5_IJNSA_ILi2EEESB_SB_EEENS5_IJSB_NSA_ILi0EEESV_EEEEENS5_IJNS4_10UnderscoreESY_SY_EEEEENS4_13SM90_TMA_LOADENS4_14ComposedLayoutINS4_7SwizzleILi3ELi4ELi3EEENS4_18smem_ptr_flag_bitsILi8EEENSS_INS5_IJNSA_ILi8EEESG_EEENS5_IJSG_SB_EEEEEEEvNS4_8identityES11_S1B_vS1C_EENS_8epilogue10collective6detail29Sm90TmaWarpSpecializedAdapterINS1F_15DefaultEpilogueISI_SJ_SJ_NS1E_6thread17LinearCombinationISI_Li1EffLNS1J_9ScaleType4KindE0ELNS_15FloatRoundStyleE2ESI_EENS1_15EpilogueDefaultEEEEEvvEEEEvNT_6ParamsE --------------------------
	.section	.nv.info._ZN7cutlass13device_kernelINS_4gemm6kernel13GemmUniversalIN4cute5tupleIJiiiiEEENS1_10collective13CollectiveMmaINS1_37MainloopSm90TmaGmmaWarpSpecializedFP8ILi6ENS5_IJNS4_1CILi1EEESB_SB_EEENS1_35KernelTmaWarpSpecializedCooperativeEEENS5_IJNSA_ILi256EEENSA_ILi128EEESG_EEENS_12float_e4m3_tENS5_IJlSB_lEEESI_SJ_NS4_8TiledMMAINS4_8MMA_AtomIJNS4_4SM904GMMA31MMA_64x128x32_F32E4M3E4M3_SS_TNILNSN_7ScaleInE1ELSP_1EEEEEENS4_6LayoutINS5_IJNSA_ILi2EEESB_SB_EEENS5_IJSB_NSA_ILi0EEESV_EEEEENS5_IJNS4_10UnderscoreESY_SY_EEEEENS4_13SM90_TMA_LOADENS4_14ComposedLayoutINS4_7SwizzleILi3ELi4ELi3EEENS4_18smem_ptr_flag_bitsILi8EEENSS_INS5_IJNSA_ILi8EEESG_EEENS5_IJSG_SB_EEEEEEEvNS4_8identityES11_S1B_vS1C_EENS_8epilogue10collective6detail29Sm90TmaWarpSpecializedAdapterINS1F_15DefaultEpilogueISI_SJ_SJ_NS1E_6thread17LinearCombinationISI_Li1EffLNS1J_9ScaleType4KindE0ELNS_15FloatRoundStyleE2ESI_EENS1_15EpilogueDefaultEEEEEvvEEEEvNT_6ParamsE,"",@"SHT_CUDA_INFO"
	.sectionflags	@""
	.align	4


	//----- nvinfo : EIATTR_CUDA_API_VERSION
	.align		4
        /*0000*/ 	.byte	0x04, 0x37
        /*0002*/ 	.short	(.L_18 - .L_17)
.L_17:
        /*0004*/ 	.word	0x00000082


	//----- nvinfo : EIATTR_KPARAM_INFO
	.align		4
.L_18:
        /*0008*/ 	.byte	0x04, 0x17
        /*000a*/ 	.short	(.L_20 - .L_19)
.L_19:
        /*000c*/ 	.word	0x00000000
        /*0010*/ 	.short	0x0000
        /*0012*/ 	.short	0x0070
        /*0014*/ 	.byte	0x00, 0xf0, 0x01, 0x10


	//----- nvinfo : EIATTR_SPARSE_MMA_MASK
	.align		4
.L_20:
        /*0018*/ 	.byte	0x03, 0x50
        /*001a*/ 	.short	0x0000


	//----- nvinfo : EIATTR_MAXREG_COUNT
	.align		4
        /*001c*/ 	.byte	0x03, 0x1b
        /*001e*/ 	.short	0x00a8


	//----- nvinfo : EIATTR_NUM_BARRIERS
	.align		4
        /*0020*/ 	.byte	0x02, 0x4c
        /*0022*/ 	.byte	0x01
	.zero		1


	//----- nvinfo : EIATTR_ANNOTATIONS
	.align		4
        /*0024*/ 	.byte	0x04, 0x55
        /*0026*/ 	.short	(.L_22 - .L_21)


	//   ....[0]....
.L_21:
        /*0028*/ 	.word	0x00000001
        /*002c*/ 	.byte	0xd0, 0x05, 0x00, 0x00, 0x01, 0x00, 0x00, 0x00, 0xf0, 0x05, 0x00, 0x00, 0x01, 0x00, 0x00, 0x00
        /* <DEDUP_REMOVED lines=185> */
        /*0bcc*/ 	.byte	0x20, 0x05, 0x01, 0x00


	//----- nvinfo : EIATTR_MERCURY_ISA_VERSION
	.align		4
.L_22:
        /*0bd0*/ 	.byte	0x03, 0x5f
        /*0bd2*/ 	.short	0x0101


	//----- nvinfo : EIATTR_INT_WARP_WIDE_INSTR_OFFSETS
	.align		4
        /*0bd4*/ 	.byte	0x04, 0x31
        /*0bd6*/ 	.short	(.L_24 - .L_23)


	//   ....[0]....
.L_23:
        /*0bd8*/ 	.word	0x000004a0


	//   ....[1]....
        /*0bdc*/ 	.word	0x000004b0


	//   ....[2]....
        /*0be0*/ 	.word	0x000005e0


	//----- nvinfo : EIATTR_COOP_GROUP_MASK_REGIDS
	.align		4
.L_24:
        /*0be4*/ 	.byte	0x04, 0x29
        /*0be6*/ 	.short	(.L_26 - .L_25)


	//   ....[0]....
.L_25:
        /*0be8*/ 	.word	0xffffffff


	//   ....[1]....
        /*0bec*/ 	.word	0xffffffff


	//   ....[2]....
        /*0bf0*/ 	.word	0xffffffff


	//   ....[3]....
        /*0bf4*/ 	.word	0xffffffff


	//   ....[4]....
        /*0bf8*/ 	.word	0xffffffff


	//----- nvinfo : EIATTR_COOP_GROUP_INSTR_OFFSETS
	.align		4
.L_26:
        /*0bfc*/ 	.byte	0x04, 0x28
        /*0bfe*/ 	.short	(.L_28 - .L_27)


	//   ....[0]....
.L_27:
        /*0c00*/ 	.word	0x00000070


	//   ....[1]....
        /*0c04*/ 	.word	0x00000080


	//   ....[2]....
        /*0c08*/ 	.word	0x000001a0


	//   ....[3]....
        /*0c0c*/ 	.word	0x000003f0


	//   ....[4]....
        /*0c10*/ 	.word	0x00001330


	//----- nvinfo : EIATTR_REG_RECONFIG
	.align		4
.L_28:
        /*0c14*/ 	.byte	0x01, 0x54
	.zero		2


	//----- nvinfo : EIATTR_MBARRIER_INSTR_OFFSETS
	.align		4
        /*0c18*/ 	.byte	0x04, 0x39
        /*0c1a*/ 	.short	(.L_30 - .L_29)


	//   ....[0]....
.L_29:
        /*0c1c*/ 	.word	0x00000320
        /*0c20*/ 	.word	0x000000ff
        /*0c24*/ 	.word	0x00000000
        /*0c28*/ 	.short	0x0100
        /*0c2a*/ 	.byte	0x09
	.zero		1


	//   ....[1]....
        /*0c2c*/ 	.word	0x00000330
        /*0c30*/ 	.word	0x000000ff
        /*0c34*/ 	.word	0x00000030
        /*0c38*/ 	.short	0x0100
        /*0c3a*/ 	.byte	0x09
	.zero		1


	//   ....[2]....
        /*0c3c*/ 	.word	0x00000340
        /*0c40*/ 	.word	0x000000ff
        /*0c44*/ 	.word	0x00000008
        /*0c48*/ 	.short	0x0100
        /*0c4a*/ 	.byte	0x09
	.zero		1


	//   ....[3]....
        /*0c4c*/ 	.word	0x00000350
        /*0c50*/ 	.word	0x000000ff
        /*0c54*/ 	.word	0x00000038
        /*0c58*/ 	.short	0x0100
        /*0c5a*/ 	.byte	0x09
	.zero		1


	//   ....[4]....
        /*0c5c*/ 	.word	0x00000360
        /*0c60*/ 	.word	0x000000ff
        /*0c64*/ 	.word	0x00000010
        /*0c68*/ 	.short	0x0100
        /*0c6a*/ 	.byte	0x09
	.zero		1


	//   ....[5]....
        /*0c6c*/ 	.word	0x00000370
        /*0c70*/ 	.word	0x000000ff
        /*0c74*/ 	.word	0x00000040
        /*0c78*/ 	.short	0x0100
        /*0c7a*/ 	.byte	0x09
	.zero		1


	//   ....[6]....
        /*0c7c*/ 	.word	0x00000380
        /*0c80*/ 	.word	0x000000ff
        /*0c84*/ 	.word	0x00000018
        /*0c88*/ 	.short	0x0100
        /*0c8a*/ 	.byte	0x09
	.zero		1


	//   ....[7]....
        /*0c8c*/ 	.word	0x00000390
        /*0c90*/ 	.word	0x000000ff
        /*0c94*/ 	.word	0x00000048
        /*0c98*/ 	.short	0x0100
        /*0c9a*/ 	.byte	0x09
	.zero		1


	//   ....[8]....
        /*0c9c*/ 	.word	0x000003a0
        /*0ca0*/ 	.word	0x000000ff
        /*0ca4*/ 	.word	0x00000020
        /*0ca8*/ 	.short	0x0100
        /*0caa*/ 	.byte	0x09
	.zero		1


	//   ....[9]....
        /*0cac*/ 	.word	0x000003b0
        /*0cb0*/ 	.word	0x000000ff
        /*0cb4*/ 	.word	0x00000050
        /*0cb8*/ 	.short	0x0100
        /*0cba*/ 	.byte	0x09
	.zero		1


	//   ....[10]....
        /*0cbc*/ 	.word	0x000003c0
        /*0cc0*/ 	.word	0x000000ff
        /*0cc4*/ 	.word	0x00000028
        /*0cc8*/ 	.short	0x0100
        /*0cca*/ 	.byte	0x09
	.zero		1


	//   ....[11]....
        /*0ccc*/ 	.word	0x000003d0
        /*0cd0*/ 	.word	0x000000ff
        /*0cd4*/ 	.word	0x00000058
        /*0cd8*/ 	.short	0x0100
        /*0cda*/ 	.byte	0x09
	.zero		1


	//   ....[12]....
        /*0cdc*/ 	.word	0x00000610
        /*0ce0*/ 	.word	0x000000ff
        /*0ce4*/ 	.word	0x00000070
        /*0ce8*/ 	.short	0x0100
        /*0cea*/ 	.byte	0x06
	.zero		1


	//   ....[13]....
        /*0cec*/ 	.word	0x00000620
        /*0cf0*/ 	.word	0x000000ff
        /*0cf4*/ 	.word	0x00000078
        /*0cf8*/ 	.short	0x0100
        /*0cfa*/ 	.byte	0x06
	.zero		1


	//   ....[14]....
        /*0cfc*/ 	.word	0x00001b30
        /*0d00*/ 	.word	0x000000ff
        /*0d04*/ 	.word	0x00000000
        /*0d08*/ 	.short	0x010a
        /*0d0a*/ 	.byte	0x06
	.zero		1


	//   ....[15]....
        /*0d0c*/ 	.word	0x00001b70
        /*0d10*/ 	.word	0x000000ff
        /*0d14*/ 	.word	0x00000000
        /*0d18*/ 	.short	0x010a
        /*0d1a*/ 	.byte	0x06
	.zero		1


	//   ....[16]....
        /*0d1c*/ 	.word	0x00002ee0
        /*0d20*/ 	.word	0x000000ff
        /*0d24*/ 	.word	0x00000000
        /*0d28*/ 	.short	0x010a
        /*0d2a*/ 	.byte	0x10
	.zero		1


	//   ....[17]....
        /*0d2c*/ 	.word	0x00002f20
        /*0d30*/ 	.word	0x000000ff
        /*0d34*/ 	.word	0x00000000
        /*0d38*/ 	.short	0x010a
        /*0d3a*/ 	.byte	0x10
	.zero		1


	//   ....[18]....
        /*0d3c*/ 	.word	0x00004080
        /*0d40*/ 	.word	0x000000ff
        /*0d44*/ 	.word	0x00000000
        /*0d48*/ 	.short	0x0101
        /*0d4a*/ 	.byte	0x08
	.zero		1


	//   ....[19]....
        /*0d4c*/ 	.word	0x00005210
        /*0d50*/ 	.word	0x000000ff
        /*0d54*/ 	.word	0x00000000
        /*0d58*/ 	.short	0x0101
        /*0d5a*/ 	.byte	0x08
	.zero		1


	//   ....[20]....
        /*0d5c*/ 	.word	0x0000f620
        /*0d60*/ 	.word	0x0000000d
        /*0d64*/ 	.word	0x00000030
        /*0d68*/ 	.short	0x010a
        /*0d6a*/ 	.byte	0x3f
	.zero		1


	//   ....[21]....
        /*0d6c*/ 	.word	0x0000f9e0
        /*0d70*/ 	.word	0x00000004
        /*0d74*/ 	.word	0x00000078
        /*0d78*/ 	.short	0x0101
        /*0d7a*/ 	.byte	0x3f
	.zero		1


	//   ....[22]....
        /*0d7c*/ 	.word	0x00010150
        /*0d80*/ 	.word	0x00000007
        /*0d84*/ 	.word	0x00000000
        /*0d88*/ 	.short	0x010a
        /*0d8a*/ 	.byte	0x3f
	.zero		1


	//   ....[23]....
        /*0d8c*/ 	.word	0x000101d0
        /*0d90*/ 	.word	0x00000009
        /*0d94*/ 	.word	0x00000000
        /*0d98*/ 	.short	0x010a
        /*0d9a*/ 	.byte	0x3f
	.zero		1


	//   ....[24]....
        /*0d9c*/ 	.word	0x00010260
        /*0da0*/ 	.word	0x00000006
        /*0da4*/ 	.word	0x00000000
        /*0da8*/ 	.short	0x010a
        /*0daa*/ 	.byte	0x3f
	.zero		1


	//   ....[25]....
        /*0dac*/ 	.word	0x000102f0
        /*0db0*/ 	.word	0x00000009
        /*0db4*/ 	.word	0x00000000
        /*0db8*/ 	.short	0x010a
        /*0dba*/ 	.byte	0x3f
	.zero		1


	//   ....[26]....
        /*0dbc*/ 	.word	0x00010380
        /*0dc0*/ 	.word	0x00000006
        /*0dc4*/ 	.word	0x00000000
        /*0dc8*/ 	.short	0x010a
        /*0dca*/ 	.byte	0x3f
	.zero		1


	//   ....[27]....
        /*0dcc*/ 	.word	0x00010410
        /*0dd0*/ 	.word	0x00000003
        /*0dd4*/ 	.word	0x00000000
        /*0dd8*/ 	.short	0x010a
        /*0dda*/ 	.byte	0x3f
	.zero		1


	//   ....[28]....
        /*0ddc*/ 	.word	0x00010480
        /*0de0*/ 	.word	0x00000003
        /*0de4*/ 	.word	0x00000000
        /*0de8*/ 	.short	0x010a
        /*0dea*/ 	.byte	0x3f
	.zero		1


	//   ....[29]....
        /*0dec*/ 	.word	0x000104f0
        /*0df0*/ 	.word	0x00000000
        /*0df4*/ 	.word	0x00000000
        /*0df8*/ 	.short	0x010a
        /*0dfa*/ 	.byte	0x3f
	.zero		1


	//   ....[30]....
        /*0dfc*/ 	.word	0x000105d0
        /*0e00*/ 	.word	0x0000000d
        /*0e04*/ 	.word	0x00000030
        /*0e08*/ 	.short	0x010a
        /*0e0a*/ 	.byte	0x3f
	.zero		1


	//   ....[31]....
        /*0e0c*/ 	.word	0x000106b0
        /*0e10*/ 	.word	0x00000007
        /*0e14*/ 	.word	0x00000000
        /*0e18*/ 	.short	0x010a
        /*0e1a*/ 	.byte	0x3f
	.zero		1


	//   ....[32]....
        /*0e1c*/ 	.word	0x00010700
        /*0e20*/ 	.word	0x00000009
        /*0e24*/ 	.word	0x00000000
        /*0e28*/ 	.short	0x010a
        /*0e2a*/ 	.byte	0x3f
	.zero		1


	//   ....[33]....
        /*0e2c*/ 	.word	0x00010750
        /*0e30*/ 	.word	0x00000006
        /*0e34*/ 	.word	0x00000000
        /*0e38*/ 	.short	0x010a
        /*0e3a*/ 	.byte	0x3f
	.zero		1


	//   ....[34]....
        /*0e3c*/ 	.word	0x000107a0
        /*0e40*/ 	.word	0x00000009
        /*0e44*/ 	.word	0x00000000
        /*0e48*/ 	.short	0x010a
        /*0e4a*/ 	.byte	0x3f
	.zero		1


	//   ....[35]....
        /*0e4c*/ 	.word	0x000107f0
        /*0e50*/ 	.word	0x00000006
        /*0e54*/ 	.word	0x00000000
        /*0e58*/ 	.short	0x010a
        /*0e5a*/ 	.byte	0x3f
	.zero		1


	//----- nvinfo : EIATTR_NUM_MBARRIERS
	.align		4
.L_30:
        /*0e5c*/ 	.byte	0x03, 0x38
        /*0e5e*/ 	.short	0x000e


	//----- nvinfo : EIATTR_EXIT_INSTR_OFFSETS
	.align		4
        /*0e60*/ 	.byte	0x04, 0x1c
        /*0e62*/ 	.short	(.L_32 - .L_31)


	//   ....[0]....
.L_31:
        /*0e64*/ 	.word	0x00000680


	//   ....[1]....
        /*0e68*/ 	.word	0x00000fd0


	//   ....[2]....
        /*0e6c*/ 	.word	0x0000ec60


	//   ....[3]....
        /*0e70*/ 	.word	0x0000f2b0


	//   ....[4]....
        /*0e74*/ 	.word	0x00010460


	//----- nvinfo : EIATTR_MAX_THREADS
	.align		4
.L_32:
        /*0e78*/ 	.byte	0x04, 0x05
        /*0e7a*/ 	.short	(.L_34 - .L_33)
.L_33:
        /*0e7c*/ 	.word	0x00000180
        /*0e80*/ 	.word	0x00000001
        /*0e84*/ 	.word	0x00000001


	//----- nvinfo : EIATTR_CRS_STACK_SIZE
	.align		4
.L_34:
        /*0e88*/ 	.byte	0x04, 0x1e
        /*0e8a*/ 	.short	(.L_36 - .L_35)
.L_35:
        /*0e8c*/ 	.word	0x00000000


	//----- nvinfo : EIATTR_CBANK_PARAM_SIZE
	.align		4
.L_36:
        /*0e90*/ 	.byte	0x03, 0x19
        /*0e92*/ 	.short	0x0470


	//----- nvinfo : EIATTR_PARAM_CBANK
	.align		4
        /*0e94*/ 	.byte	0x04, 0x0a
        /*0e96*/ 	.short	(.L_38 - .L_37)
	.align		4
.L_37:
        /*0e98*/ 	.word	index@(.nv.constant0._ZN7cutlass13device_kernelINS_4gemm6kernel13GemmUniversalIN4cute5tupleIJiiiiEEENS1_10collective13CollectiveMmaINS1_37MainloopSm90TmaGmmaWarpSpecializedFP8ILi6ENS5_IJNS4_1CILi1EEESB_SB_EEENS1_35KernelTmaWarpSpecializedCooperativeEEENS5_IJNSA_ILi256EEENSA_ILi128EEESG_EEENS_12float_e4m3_tENS5_IJlSB_lEEESI_SJ_NS4_8TiledMMAINS4_8MMA_AtomIJNS4_4SM904GMMA31MMA_64x128x32_F32E4M3E4M3_SS_TNILNSN_7ScaleInE1ELSP_1EEEEEENS4_6LayoutINS5_IJNSA_ILi2EEESB_SB_EEENS5_IJSB_NSA_ILi0EEESV_EEEEENS5_IJNS4_10UnderscoreESY_SY_EEEEENS4_13SM90_TMA_LOADENS4_14ComposedLayoutINS4_7SwizzleILi3ELi4ELi3EEENS4_18smem_ptr_flag_bitsILi8EEENSS_INS5_IJNSA_ILi8EEESG_EEENS5_IJSG_SB_EEEEEEEvNS4_8identityES11_S1B_vS1C_EENS_8epilogue10collective6detail29Sm90TmaWarpSpecializedAdapterINS1F_15DefaultEpilogueISI_SJ_SJ_NS1E_6thread17LinearCombinationISI_Li1EffLNS1J_9ScaleType4KindE0ELNS_15FloatRoundStyleE2ESI_EENS1_15EpilogueDefaultEEEEEvvEEEEvNT_6ParamsE)
        /*0e9c*/ 	.short	0x0210
        /*0e9e*/ 	.short	0x0470


	//----- nvinfo : EIATTR_SW_WAR
	.align		4
.L_38:
        /*0ea0*/ 	.byte	0x04, 0x36
        /*0ea2*/ 	.short	(.L_40 - .L_39)
.L_39:
        /*0ea4*/ 	.word	0x00000008
.L_40:


//--------------------- .nv.callgraph             --------------------------
	.section	.nv.callgraph,"",@"SHT_CUDA_CALLGRAPH"
	.align	4
	.sectionentsize	8
	.align		4
        /*0000*/ 	.word	0x00000000
	.align		4
        /*0004*/ 	.word	0xffffffff
	.align		4
        /*0008*/ 	.word	0x00000000
	.align		4
        /*000c*/ 	.word	0xfffffffe
	.align		4
        /*0010*/ 	.word	0x00000000
	.align		4
        /*0014*/ 	.word	0xfffffffd
	.align		4
        /*0018*/ 	.word	0x00000000
	.align		4
        /*001c*/ 	.word	0xfffffffc


//--------------------- .nv.constant4             --------------------------
	.section	.nv.constant4,"a",@progbits
	.align	8
	.align		8
.nv.constant4:
        /*0000*/ 	.dword	_ZN40_INTERNAL_87c682f0_4_k_cu_8ac1ff0f_265364cuda3std3__45__cpo5beginE
	.align		8
        /*0008*/ 	.dword	_ZN40_INTERNAL_87c682f0_4_k_cu_8ac1ff0f_265364cuda3std3__45__cpo3endE
	.align		8
        /*0010*/ 	.dword	_ZN40_INTERNAL_87c682f0_4_k_cu_8ac1ff0f_265364cuda3std3__45__cpo6cbeginE
	.align		8
        /*0018*/ 	.dword	_ZN40_INTERNAL_87c682f0_4_k_cu_8ac1ff0f_265364cuda3std3__45__cpo4cendE
	.align		8
        /*0020*/ 	.dword	_ZN40_INTERNAL_87c682f0_4_k_cu_8ac1ff0f_265364cuda3std3__442_GLOBAL__N__87c682f0_4_k_cu_8ac1ff0f_265366ignoreE
	.align		8
        /*0028*/ 	.dword	_ZN40_INTERNAL_87c682f0_4_k_cu_8ac1ff0f_265364cuda3std3__419piecewise_constructE
	.align		8
        /*0030*/ 	.dword	_ZN40_INTERNAL_87c682f0_4_k_cu_8ac1ff0f_265364cuda3std3__48in_placeE
	.align		8
        /*0038*/ 	.dword	_ZN40_INTERNAL_87c682f0_4_k_cu_8ac1ff0f_265364cuda3std6ranges3__45__cpo4swapE
	.align		8
        /*0040*/ 	.dword	_ZN40_INTERNAL_87c682f0_4_k_cu_8ac1ff0f_265364cuda3std6ranges3__45__cpo9iter_moveE
	.align		8
        /*0048*/ 	.dword	_ZN40_INTERNAL_87c682f0_4_k_cu_8ac1ff0f_265364cute7productE
	.align		8
        /*0050*/ 	.dword	_ZN40_INTERNAL_87c682f0_4_k_cu_8ac1ff0f_265364cute1_E


//--------------------- .text._ZN7cutlass13device_kernelINS_4gemm6kernel13GemmUniversalIN4cute5tupleIJiiiiEEENS1_10collective13CollectiveMmaINS1_37MainloopSm90TmaGmmaWarpSpecializedFP8ILi6ENS5_IJNS4_1CILi1EEESB_SB_EEENS1_35KernelTmaWarpSpecializedCooperativeEEENS5_IJNSA_ILi256EEENSA_ILi128EEESG_EEENS_12float_e4m3_tENS5_IJlSB_lEEESI_SJ_NS4_8TiledMMAINS4_8MMA_AtomIJNS4_4SM904GMMA31MMA_64x128x32_F32E4M3E4M3_SS_TNILNSN_7ScaleInE1ELSP_1EEEEEENS4_6LayoutINS5_IJNSA_ILi2EEESB_SB_EEENS5_IJSB_NSA_ILi0EEESV_EEEEENS5_IJNS4_10UnderscoreESY_SY_EEEEENS4_13SM90_TMA_LOADENS4_14ComposedLayoutINS4_7SwizzleILi3ELi4ELi3EEENS4_18smem_ptr_flag_bitsILi8EEENSS_INS5_IJNSA_ILi8EEESG_EEENS5_IJSG_SB_EEEEEEEvNS4_8identityES11_S1B_vS1C_EENS_8epilogue10collective6detail29Sm90TmaWarpSpecializedAdapterINS1F_15DefaultEpilogueISI_SJ_SJ_NS1E_6thread17LinearCombinationISI_Li1EffLNS1J_9ScaleType4KindE0ELNS_15FloatRoundStyleE2ESI_EENS1_15EpilogueDefaultEEEEEvvEEEEvNT_6ParamsE --------------------------
	.section	.text._ZN7cutlass13device_kernelINS_4gemm6kernel13GemmUniversalIN4cute5tupleIJiiiiEEENS1_10collective13CollectiveMmaINS1_37MainloopSm90TmaGmmaWarpSpecializedFP8ILi6ENS5_IJNS4_1CILi1EEESB_SB_EEENS1_35KernelTmaWarpSpecializedCooperativeEEENS5_IJNSA_ILi256EEENSA_ILi128EEESG_EEENS_12float_e4m3_tENS5_IJlSB_lEEESI_SJ_NS4_8TiledMMAINS4_8MMA_AtomIJNS4_4SM904GMMA31MMA_64x128x32_F32E4M3E4M3_SS_TNILNSN_7ScaleInE1ELSP_1EEEEEENS4_6LayoutINS5_IJNSA_ILi2EEESB_SB_EEENS5_IJSB_NSA_ILi0EEESV_EEEEENS5_IJNS4_10UnderscoreESY_SY_EEEEENS4_13SM90_TMA_LOADENS4_14ComposedLayoutINS4_7SwizzleILi3ELi4ELi3EEENS4_18smem_ptr_flag_bitsILi8EEENSS_INS5_IJNSA_ILi8EEESG_EEENS5_IJSG_SB_EEEEEEEvNS4_8identityES11_S1B_vS1C_EENS_8epilogue10collective6detail29Sm90TmaWarpSpecializedAdapterINS1F_15DefaultEpilogueISI_SJ_SJ_NS1E_6thread17LinearCombinationISI_Li1EffLNS1J_9ScaleType4KindE0ELNS_15FloatRoundStyleE2ESI_EENS1_15EpilogueDefaultEEEEEvvEEEEvNT_6ParamsE,"ax",@progbits
	.align	128
.text._ZN7cutlass13device_kernelINS_4gemm6kernel13GemmUniversalIN4cute5tupleIJiiiiEEENS1_10collective13CollectiveMmaINS1_37MainloopSm90TmaGmmaWarpSpecializedFP8ILi6ENS5_IJNS4_1CILi1EEESB_SB_EEENS1_35KernelTmaWarpSpecializedCooperativeEEENS5_IJNSA_ILi256EEENSA_ILi128EEESG_EEENS_12float_e4m3_tENS5_IJlSB_lEEESI_SJ_NS4_8TiledMMAINS4_8MMA_AtomIJNS4_4SM904GMMA31MMA_64x128x32_F32E4M3E4M3_SS_TNILNSN_7ScaleInE1ELSP_1EEEEEENS4_6LayoutINS5_IJNSA_ILi2EEESB_SB_EEENS5_IJSB_NSA_ILi0EEESV_EEEEENS5_IJNS4_10UnderscoreESY_SY_EEEEENS4_13SM90_TMA_LOADENS4_14ComposedLayoutINS4_7SwizzleILi3ELi4ELi3EEENS4_18smem_ptr_flag_bitsILi8EEENSS_INS5_IJNSA_ILi8EEESG_EEENS5_IJSG_SB_EEEEEEEvNS4_8identityES11_S1B_vS1C_EENS_8epilogue10collective6detail29Sm90TmaWarpSpecializedAdapterINS1F_15DefaultEpilogueISI_SJ_SJ_NS1E_6thread17LinearCombinationISI_Li1EffLNS1J_9ScaleType4KindE0ELNS_15FloatRoundStyleE2ESI_EENS1_15EpilogueDefaultEEEEEvvEEEEvNT_6ParamsE:
        .type           _ZN7cutlass13device_kernelINS_4gemm6kernel13GemmUniversalIN4cute5tupleIJiiiiEEENS1_10collective13CollectiveMmaINS1_37MainloopSm90TmaGmmaWarpSpecializedFP8ILi6ENS5_IJNS4_1CILi1EEESB_SB_EEENS1_35KernelTmaWarpSpecializedCooperativeEEENS5_IJNSA_ILi256EEENSA_ILi128EEESG_EEENS_12float_e4m3_tENS5_IJlSB_lEEESI_SJ_NS4_8TiledMMAINS4_8MMA_AtomIJNS4_4SM904GMMA31MMA_64x128x32_F32E4M3E4M3_SS_TNILNSN_7ScaleInE1ELSP_1EEEEEENS4_6LayoutINS5_IJNSA_ILi2EEESB_SB_EEENS5_IJSB_NSA_ILi0EEESV_EEEEENS5_IJNS4_10UnderscoreESY_SY_EEEEENS4_13SM90_TMA_LOADENS4_14ComposedLayoutINS4_7SwizzleILi3ELi4ELi3EEENS4_18smem_ptr_flag_bitsILi8EEENSS_INS5_IJNSA_ILi8EEESG_EEENS5_IJSG_SB_EEEEEEEvNS4_8identityES11_S1B_vS1C_EENS_8epilogue10collective6detail29Sm90TmaWarpSpecializedAdapterINS1F_15DefaultEpilogueISI_SJ_SJ_NS1E_6thread17LinearCombinationISI_Li1EffLNS1J_9ScaleType4KindE0ELNS_15FloatRoundStyleE2ESI_EENS1_15EpilogueDefaultEEEEEvvEEEEvNT_6ParamsE,@function
        .size           _ZN7cutlass13device_kernelINS_4gemm6kernel13GemmUniversalIN4cute5tupleIJiiiiEEENS1_10collective13CollectiveMmaINS1_37MainloopSm90TmaGmmaWarpSpecializedFP8ILi6ENS5_IJNS4_1CILi1EEESB_SB_EEENS1_35KernelTmaWarpSpecializedCooperativeEEENS5_IJNSA_ILi256EEENSA_ILi128EEESG_EEENS_12float_e4m3_tENS5_IJlSB_lEEESI_SJ_NS4_8TiledMMAINS4_8MMA_AtomIJNS4_4SM904GMMA31MMA_64x128x32_F32E4M3E4M3_SS_TNILNSN_7ScaleInE1ELSP_1EEEEEENS4_6LayoutINS5_IJNSA_ILi2EEESB_SB_EEENS5_IJSB_NSA_ILi0EEESV_EEEEENS5_IJNS4_10UnderscoreESY_SY_EEEEENS4_13SM90_TMA_LOADENS4_14ComposedLayoutINS4_7SwizzleILi3ELi4ELi3EEENS4_18smem_ptr_flag_bitsILi8EEENSS_INS5_IJNSA_ILi8EEESG_EEENS5_IJSG_SB_EEEEEEEvNS4_8identityES11_S1B_vS1C_EENS_8epilogue10collective6detail29Sm90TmaWarpSpecializedAdapterINS1F_15DefaultEpilogueISI_SJ_SJ_NS1E_6thread17LinearCombinationISI_Li1EffLNS1J_9ScaleType4KindE0ELNS_15FloatRoundStyleE2ESI_EENS1_15EpilogueDefaultEEEEEvvEEEEvNT_6ParamsE,(.L_x_333 - _ZN7cutlass13device_kernelINS_4gemm6kernel13GemmUniversalIN4cute5tupleIJiiiiEEENS1_10collective13CollectiveMmaINS1_37MainloopSm90TmaGmmaWarpSpecializedFP8ILi6ENS5_IJNS4_1CILi1EEESB_SB_EEENS1_35KernelTmaWarpSpecializedCooperativeEEENS5_IJNSA_ILi256EEENSA_ILi128EEESG_EEENS_12float_e4m3_tENS5_IJlSB_lEEESI_SJ_NS4_8TiledMMAINS4_8MMA_AtomIJNS4_4SM904GMMA31MMA_64x128x32_F32E4M3E4M3_SS_TNILNSN_7ScaleInE1ELSP_1EEEEEENS4_6LayoutINS5_IJNSA_ILi2EEESB_SB_EEENS5_IJSB_NSA_ILi0EEESV_EEEEENS5_IJNS4_10UnderscoreESY_SY_EEEEENS4_13SM90_TMA_LOADENS4_14ComposedLayoutINS4_7SwizzleILi3ELi4ELi3EEENS4_18smem_ptr_flag_bitsILi8EEENSS_INS5_IJNSA_ILi8EEESG_EEENS5_IJSG_SB_EEEEEEEvNS4_8identityES11_S1B_vS1C_EENS_8epilogue10collective6detail29Sm90TmaWarpSpecializedAdapterINS1F_15DefaultEpilogueISI_SJ_SJ_NS1E_6thread17LinearCombinationISI_Li1EffLNS1J_9ScaleType4KindE0ELNS_15FloatRoundStyleE2ESI_EENS1_15EpilogueDefaultEEEEEvvEEEEvNT_6ParamsE)
        .other          _ZN7cutlass13device_kernelINS_4gemm6kernel13GemmUniversalIN4cute5tupleIJiiiiEEENS1_10collective13CollectiveMmaINS1_37MainloopSm90TmaGmmaWarpSpecializedFP8ILi6ENS5_IJNS4_1CILi1EEESB_SB_EEENS1_35KernelTmaWarpSpecializedCooperativeEEENS5_IJNSA_ILi256EEENSA_ILi128EEESG_EEENS_12float_e4m3_tENS5_IJlSB_lEEESI_SJ_NS4_8TiledMMAINS4_8MMA_AtomIJNS4_4SM904GMMA31MMA_64x128x32_F32E4M3E4M3_SS_TNILNSN_7ScaleInE1ELSP_1EEEEEENS4_6LayoutINS5_IJNSA_ILi2EEESB_SB_EEENS5_IJSB_NSA_ILi0EEESV_EEEEENS5_IJNS4_10UnderscoreESY_SY_EEEEENS4_13SM90_TMA_LOADENS4_14ComposedLayoutINS4_7SwizzleILi3ELi4ELi3EEENS4_18smem_ptr_flag_bitsILi8EEENSS_INS5_IJNSA_ILi8EEESG_EEENS5_IJSG_SB_EEEEEEEvNS4_8identityES11_S1B_vS1C_EENS_8epilogue10collective6detail29Sm90TmaWarpSpecializedAdapterINS1F_15DefaultEpilogueISI_SJ_SJ_NS1E_6thread17LinearCombinationISI_Li1EffLNS1J_9ScaleType4KindE0ELNS_15FloatRoundStyleE2ESI_EENS1_15EpilogueDefaultEEEEEvvEEEEvNT_6ParamsE,@"STO_CUDA_ENTRY STV_DEFAULT"
_ZN7cutlass13device_kernelINS_4gemm6kernel13GemmUniversalIN4cute5tupleIJiiiiEEENS1_10collective13CollectiveMmaINS1_37MainloopSm90TmaGmmaWarpSpecializedFP8ILi6ENS5_IJNS4_1CILi1EEESB_SB_EEENS1_35KernelTmaWarpSpecializedCooperativeEEENS5_IJNSA_ILi256EEENSA_ILi128EEESG_EEENS_12float_e4m3_tENS5_IJlSB_lEEESI_SJ_NS4_8TiledMMAINS4_8MMA_AtomIJNS4_4SM904GMMA31MMA_64x128x32_F32E4M3E4M3_SS_TNILNSN_7ScaleInE1ELSP_1EEEEEENS4_6LayoutINS5_IJNSA_ILi2EEESB_SB_EEENS5_IJSB_NSA_ILi0EEESV_EEEEENS5_IJNS4_10UnderscoreESY_SY_EEEEENS4_13SM90_TMA_LOADENS4_14ComposedLayoutINS4_7SwizzleILi3ELi4ELi3EEENS4_18smem_ptr_flag_bitsILi8EEENSS_INS5_IJNSA_ILi8EEESG_EEENS5_IJSG_SB_EEEEEEEvNS4_8identityES11_S1B_vS1C_EENS_8epilogue10collective6detail29Sm90TmaWarpSpecializedAdapterINS1F_15DefaultEpilogueISI_SJ_SJ_NS1E_6thread17LinearCombinationISI_Li1EffLNS1J_9ScaleType4KindE0ELNS_15FloatRoundStyleE2ESI_EENS1_15EpilogueDefaultEEEEEvvEEEEvNT_6ParamsE:
[----:B------:R-:W0:Y:S02]  /*0000*/  LDC R1, c[0x0][0x28] ;  /* 0x00000a00ff017b82 */ /* 0x000e240000000800 */
[----:B0-----:R-:W-:Y:S01]  /*0010*/  VIADD R1, R1, 0xffffff10 ;  /* 0xffffff1001017836 */ /* 0x001fe20000000000 */
[----:B------:R-:W0:Y:S01]  /*0020*/  S2R R2, SR_TID.X ;  /* 0x0000000000027919 */ /* 0x000e220000002100 */
[----:B------:R-:W-:Y:S01]  /*0030*/  ELECT P0, URZ, PT ;  /* 0x00000000003f782f */ /* 0x000fe20003800000 */
[----:B------:R-:W-:Y:S01]  /*0040*/  BSSY B0, `(.L_x_0) ;  /* 0x0000015000007945 */ /* 0x000fe20003800000 */
[--C-:B0-----:R-:W-:Y:S02]  /*0050*/  SHF.R.U32.HI R0, RZ, 0x5, R2.reuse ;  /* 0x00000005ff007819 */ /* 0x101fe40000011602 */
[----:B------:R-:W-:-:S03]  /*0060*/  SHF.R.U32.HI R2, RZ, 0x7, R2 ;  /* 0x00000007ff027819 */ /* 0x000fc60000011602 */
[----:B------:R-:W0:Y:S04]  /*0070*/  SHFL.IDX PT, R3, R0, RZ, 0x1f ;  /* 0x00001fff00037589 */ /* 0x000e2800000e0000 */
[----:B------:R-:W1:Y:S01]  /*0080*/  SHFL.IDX PT, R2, R2, RZ, 0x1f ;  /* 0x00001fff02027589 */ /* 0x000e6200000e0000 */
[----:B0-----:R-:W-:Y:S02]  /*0090*/  R2UR UR4, R3 ;  /* 0x00000000030472ca */ /* 0x001fe400000e0000 */
[----:B-1----:R-:W-:-:S11]  /*00a0*/  R2UR UR6, R2 ;  /* 0x00000000020672ca */ /* 0x002fd600000e0000 */
[----:B------:R-:W-:Y:S02]  /*00b0*/  USHF.R.S32.HI UR5, URZ, 0x1f, UR4 ;  /* 0x0000001f3f057899 */ /* 0x000fe40008011404 */
[----:B------:R-:W-:Y:S02]  /*00c0*/  ISETP.NE.OR P0, PT, RZ, UR4, !P0 ;  /* 0x00000004ff007c0c */ /* 0x000fe4000c705670 */
[----:B------:R-:W-:-:S04]  /*00d0*/  ULEA.HI UR5, UR5, UR4, URZ, 0x2 ;  /* 0x0000000405057291 */ /* 0x000fc8000f8f103f */
[----:B------:R-:W-:-:S04]  /*00e0*/  ULOP3.LUT UR5, UR5, 0xfffffffc, URZ, 0xc0, !UPT ;  /* 0xfffffffc05057892 */ /* 0x000fc8000f8ec03f */
[----:B------:R-:W-:-:S03]  /*00f0*/  UIADD3 UR8, UR4, -UR5, URZ ;  /* 0x8000000504087290 */ /* 0x000fc6000fffe03f */
[----:B------:R-:W-:Y:S09]  /*0100*/  @P0 BRA `(.L_x_1) ;  /* 0x0000000000200947 */ /* 0x000ff20003800000 */
[----:B------:R-:W-:Y:S02]  /*0110*/  ULDC.64 UR4, c[0x0][0x198] ;  /* 0x0000660000047ab9 */ /* 0x000fe40000000a00 */
[----:B------:R-:W-:Y:S02]  /*0120*/  UIADD3 UR10, UP0, UR4, 0xf0, URZ ;  /* 0x000000f0040a7890 */ /* 0x000fe4000ff1e03f */
[----:B------:R-:W-:Y:S02]  /*0130*/  UIADD3 UR4, UP1, UR4, 0x1f0, URZ ;  /* 0x000001f004047890 */ /* 0x000fe4000ff3e03f */
[----:B------:R-:W-:Y:S02]  /*0140*/  UIADD3.X UR11, URZ, UR5, URZ, UP0, !UPT ;  /* 0x000000053f0b7290 */ /* 0x000fe400087fe43f */
[----:B------:R-:W-:-:S07]  /*0150*/  UIADD3.X UR5, URZ, UR5, URZ, UP1, !UPT ;  /* 0x000000053f057290 */ /* 0x000fce0008ffe43f */
[----:B------:R0:W-:Y:S02]  /*0160*/  UTMACCTL.PF [UR10] ;  /* 0x000000000a0079b9 */ /* 0x0001e40008040000 */
[----:B------:R0:W-:Y:S02]  /*0170*/  UTMACCTL.PF [UR4] ;  /* 0x00000000040079b9 */ /* 0x0001e40008040000 */
[----:B0-----:R-:W-:Y:S01]  /*0180*/  NOP ;  /* 0x0000000000007918 */ /* 0x001fe20000000000 */
.L_x_1:
[----:B------:R-:W-:Y:S05]  /*0190*/  BSYNC B0 ;  /* 0x0000000000007941 */ /* 0x000fea0003800000 */
.L_x_0:
[----:B------:R-:W0:Y:S01]  /*01a0*/  SHFL.IDX PT, R2, R0, RZ, 0x1f ;  /* 0x00001fff00027589 */ /* 0x000e2200000e0000 */
[----:B------:R-:W-:Y:S01]  /*01b0*/  UISETP.NE.AND UP0, UPT, UR8, 0x3, UPT ;  /* 0x000000030800788c */ /* 0x000fe2000bf05270 */
[----:B------:R-:W-:Y:S01]  /*01c0*/  ISETP.NE.AND P1, PT, RZ, UR6, PT ;  /* 0x00000006ff007c0c */ /* 0x000fe2000bf25270 */
[----:B------:R-:W-:Y:S02]  /*01d0*/  UIADD3 UR10, UR6, -0x1, URZ ;  /* 0xffffffff060a7890 */ /* 0x000fe4000fffe03f */
[----:B------:R-:W-:Y:S02]  /*01e0*/  UISETP.EQ.OR UP0, UPT, UR8, URZ, !UP0 ;  /* 0x0000003f0800728c */ /* 0x000fe4000c702670 */
[----:B------:R-:W-:Y:S02]  /*01f0*/  UISETP.GE.U32.AND UP1, UPT, UR10, 0x2, UPT ;  /* 0x000000020a00788c */ /* 0x000fe4000bf26070 */
[----:B------:R-:W-:-:S04]  /*0200*/  UISETP.EQ.AND UP0, UPT, UR6, URZ, UP0 ;  /* 0x0000003f0600728c */ /* 0x000fc80008702270 */
[----:B------:R-:W-:-:S04]  /*0210*/  USEL UR13, URZ, 0x1, !UP0 ;  /* 0x000000013f0d7887 */ /* 0x000fc8000c000000 */
[----:B------:R-:W-:Y:S01]  /*0220*/  USEL UR13, UR13, 0x2, UP1 ;  /* 0x000000020d0d7887 */ /* 0x000fe20008800000 */
[----:B0-----:R-:W-:-:S13]  /*0230*/  ISETP.NE.AND P0, PT, R2, RZ, PT ;  /* 0x000000ff0200720c */ /* 0x001fda0003f05270 */
[----:B------:R-:W-:Y:S05]  /*0240*/  @P0 BRA `(.L_x_2) ;  /* 0x0000000000680947 */ /* 0x000fea0003800000 */
[----:B------:R-:W0:Y:S01]  /*0250*/  S2UR UR9, SR_CgaCtaId ;  /* 0x00000000000979c3 */ /* 0x000e220000008800 */
[----:B------:R-:W-:Y:S01]  /*0260*/  UMOV UR4, 0x400 ;  /* 0x0000040000047882 */ /* 0x000fe20000000000 */
[----:B------:R-:W-:Y:S01]  /*0270*/  UMOV UR5, 0x1 ;  /* 0x0000000100057882 */ /* 0x000fe20000000000 */
[----:B------:R-:W-:Y:S01]  /*0280*/  UMOV UR6, 0x100 ;  /* 0x0000010000067882 */ /* 0x000fe20000000000 */
[----:B------:R-:W-:Y:S01]  /*0290*/  ELECT P0, URZ, PT ;  /* 0x00000000003f782f */ /* 0x000fe20003800000 */
[----:B------:R-:W-:-:S04]  /*02a0*/  UIADD3 UR6, -UR6, 0x100000, URZ ;  /* 0x0010000006067890 */ /* 0x000fc8000fffe13f */
[----:B------:R-:W-:Y:S02]  /*02b0*/  USHF.L.U32 UR7, UR6, 0xb, URZ ;  /* 0x0000000b06077899 */ /* 0x000fe4000800063f */
[----:B------:R-:W-:Y:S02]  /*02c0*/  USHF.L.U32 UR6, UR6, 0x1, URZ ;  /* 0x0000000106067899 */ /* 0x000fe4000800063f */
[----:B0-----:R-:W-:Y:S02]  /*02d0*/  ULEA UR9, UR9, UR4, 0x18 ;  /* 0x0000000409097291 */ /* 0x001fe4000f8ec03f */
[----:B------:R-:W-:-:S04]  /*02e0*/  UIADD3 UR4, -UR5, 0x100000, URZ ;  /* 0x0010000005047890 */ /* 0x000fc8000fffe13f */
[----:B------:R-:W-:Y:S02]  /*02f0*/  USHF.L.U32 UR5, UR4, 0xb, URZ ;  /* 0x0000000b04057899 */ /* 0x000fe4000800063f */
[----:B------:R-:W-:Y:S01]  /*0300*/  USHF.L.U32 UR4, UR4, 0x1, URZ ;  /* 0x0000000104047899 */ /* 0x000fe2000800063f */
[----:B------:R-:W0:Y:S11]  /*0310*/  FENCE.VIEW.ASYNC.S ;  /* 0x00000000000073c6 */ /* 0x000e360000000000 */
[----:B0-----:R0:W1:Y:S01]  /*0320*/  SYNCS.EXCH.64 URZ, [UR9], UR4 ;  /* 0x00000004093f75b2 */ /* 0x0010620008000100 */
[----:B------:R0:W2:Y:S01]  /*0330*/  SYNCS.EXCH.64 URZ, [UR9+0x30], UR6 ;  /* 0x00003006093f75b2 */ /* 0x0000a20008000100 */
[----:B------:R0:W3:Y:S01]  /*0340*/  SYNCS.EXCH.64 URZ, [UR9+0x8], UR4 ;  /* 0x00000804093f75b2 */ /* 0x0000e20008000100 */
[----:B------:R0:W4:Y:S01]  /*0350*/  SYNCS.EXCH.64 URZ, [UR9+0x38], UR6 ;  /* 0x00003806093f75b2 */ /* 0x0001220008000100 */
[----:B------:R0:W0:Y:S01]  /*0360*/  SYNCS.EXCH.64 URZ, [UR9+0x10], UR4 ;  /* 0x00001004093f75b2 */ /* 0x0000220008000100 */
[----:B------:R0:W0:Y:S01]  /*0370*/  SYNCS.EXCH.64 URZ, [UR9+0x40], UR6 ;  /* 0x00004006093f75b2 */ /* 0x0000220008000100 */
[----:B------:R0:W0:Y:S01]  /*0380*/  SYNCS.EXCH.64 URZ, [UR9+0x18], UR4 ;  /* 0x00001804093f75b2 */ /* 0x0000220008000100 */
[----:B------:R0:W0:Y:S01]  /*0390*/  SYNCS.EXCH.64 URZ, [UR9+0x48], UR6 ;  /* 0x00004806093f75b2 */ /* 0x0000220008000100 */
[----:B------:R0:W0:Y:S01]  /*03a0*/  SYNCS.EXCH.64 URZ, [UR9+0x20], UR4 ;  /* 0x00002004093f75b2 */ /* 0x0000220008000100 */
[----:B------:R0:W0:Y:S01]  /*03b0*/  SYNCS.EXCH.64 URZ, [UR9+0x50], UR6 ;  /* 0x00005006093f75b2 */ /* 0x0000220008000100 */
[----:B------:R0:W0:Y:S01]  /*03c0*/  SYNCS.EXCH.64 URZ, [UR9+0x28], UR4 ;  /* 0x00002804093f75b2 */ /* 0x0000220008000100 */
[----:B------:R0:W0:Y:S01]  /*03d0*/  SYNCS.EXCH.64 URZ, [UR9+0x58], UR6 ;  /* 0x00005806093f75b2 */ /* 0x0000220008000100 */
[----:B------:R-:W-:Y:S01]  /*03e0*/  NOP ;  /* 0x0000000000007918 */ /* 0x000fe20000000000 */
.L_x_2:
[----:B------:R-:W5:Y:S01]  /*03f0*/  SHFL.IDX PT, R0, R0, RZ, 0x1f ;  /* 0x00001fff00007589 */ /* 0x000f6200000e0000 */
[----:B------:R-:W1:Y:S01]  /*0400*/  LDC R2, c[0x0][0x65c] ;  /* 0x00019700ff027b82 */ /* 0x000e620000000800 */
[----:B------:R-:W-:Y:S01]  /*0410*/  ELECT P0, URZ, PT ;  /* 0x00000000003f782f */ /* 0x000fe20003800000 */
[----:B------:R-:W-:Y:S01]  /*0420*/  IMAD.MOV.U32 R3, RZ, RZ, RZ ;  /* 0x000000ffff037224 */ /* 0x000fe200078e00ff */
[----:B0-----:R-:W-:Y:S01]  /*0430*/  UMOV UR4, 0x20 ;  /* 0x0000002000047882 */ /* 0x001fe20000000000 */
[----:B------:R-:W-:Y:S01]  /*0440*/  NOP ;  /* 0x0000000000007918 */ /* 0x000fe20000000000 */
[----:B------:R-:W-:Y:S01]  /*0450*/  NOP ;  /* 0x0000000000007918 */ /* 0x000fe20000000000 */
[----:B-----5:R-:W-:Y:S02]  /*0460*/  ISETP.NE.OR P0, PT, R0, RZ, !P0 ;  /* 0x000000ff0000720c */ /* 0x020fe40004705670 */
[----:B-1----:R-:W-:Y:S01]  /*0470*/  ISETP.NE.AND P4, PT, R2, 0x1, PT ;  /* 0x000000010200780c */ /* 0x002fe20003f85270 */
[----:B------:R-:W0:Y:S01]  /*0480*/  S2R R0, SR_CTAID.Y ;  /* 0x0000000000007919 */ /* 0x000e220000002600 */
[----:B------:R-:W1:Y:S09]  /*0490*/  S2R R2, SR_CTAID.X ;  /* 0x0000000000027919 */ /* 0x000e720000002500 */
[----:B------:R-:W-:Y:S01]  /*04a0*/  VOTEU.ALL UP0, P0 ;  /* 0x00000000003f7886 */ /* 0x000fe20000000000 */
[----:B------:R-:W-:Y:S01]  /*04b0*/  VOTEU.ALL UP1, P0 ;  /* 0x00000000003f7886 */ /* 0x000fe20000020000 */
[----:B------:R-:W1:Y:S01]  /*04c0*/  @P4 LDC R7, c[0x0][0x10] ;  /* 0x00000400ff074b82 */ /* 0x000e620000000800 */
[----:B------:R-:W-:-:S02]  /*04d0*/  @P4 IMAD.MOV.U32 R5, RZ, RZ, RZ ;  /* 0x000000ffff054224 */ /* 0x000fc400078e00ff */
[----:B------:R-:W-:Y:S01]  /*04e0*/  @P4 IMAD.MOV.U32 R11, RZ, RZ, RZ ;  /* 0x000000ffff0b4224 */ /* 0x000fe200078e00ff */
[----:B------:R-:W-:Y:S01]  /*04f0*/  @!UP0 UMOV UR6, 0x400 ;  /* 0x0000040000068882 */ /* 0x000fe20000000000 */
[----:B------:R-:W-:-:S04]  /*0500*/  @!UP0 UIADD3 UR4, -UR4, 0x100000, URZ ;  /* 0x0010000004048890 */ /* 0x000fc8000fffe13f */
[----:B------:R-:W-:Y:S02]  /*0510*/  @!UP0 USHF.L.U32 UR5, UR4, 0xb, URZ ;  /* 0x0000000b04058899 */ /* 0x000fe4000800063f */
[----:B------:R-:W-:Y:S01]  /*0520*/  @!UP0 USHF.L.U32 UR4, UR4, 0x1, URZ ;  /* 0x0000000104048899 */ /* 0x000fe2000800063f */
[----:B------:R-:W5:Y:S08]  /*0530*/  @!P4 LDC R9, c[0x0][0xc] ;  /* 0x00000300ff09cb82 */ /* 0x000f700000000800 */
[----:B------:R-:W2:Y:S01]  /*0540*/  @!UP0 S2UR UR7, SR_CgaCtaId ;  /* 0x00000000000789c3 */ /* 0x000ea20000008800 */
[----:B0-----:R-:W-:-:S04]  /*0550*/  @P4 IMAD.MOV.U32 R4, RZ, RZ, R0 ;  /* 0x000000ffff044224 */ /* 0x001fc800078e0000 */
[----:B-1----:R-:W-:-:S04]  /*0560*/  @P4 IMAD.WIDE.U32 R6, R2, R7, R4 ;  /* 0x0000000702064225 */ /* 0x002fc800078e0004 */
[----:B------:R-:W-:Y:S02]  /*0570*/  @P4 IMAD.MOV.U32 R16, RZ, RZ, R6 ;  /* 0x000000ffff104224 */ /* 0x000fe400078e0006 */
[----:B------:R-:W-:Y:S02]  /*0580*/  @P4 IMAD.IADD R17, R7, 0x1, R11 ;  /* 0x0000000107114824 */ /* 0x000fe400078e020b */
[----:B-----5:R-:W-:-:S04]  /*0590*/  @!P4 IMAD.WIDE.U32 R4, R9, R0, R2 ;  /* 0x000000000904c225 */ /* 0x020fc800078e0002 */
[----:B------:R-:W-:Y:S02]  /*05a0*/  @!P4 IMAD.MOV.U32 R16, RZ, RZ, R4 ;  /* 0x000000ffff10c224 */ /* 0x000fe400078e0004 */
[----:B------:R-:W-:Y:S01]  /*05b0*/  @!P4 IMAD.MOV.U32 R17, RZ, RZ, R5 ;  /* 0x000000ffff11c224 */ /* 0x000fe200078e0005 */
[----:B--2---:R-:W-:Y:S02]  /*05c0*/  @!UP0 ULEA UR6, UR7, UR6, 0x18 ;  /* 0x0000000607068291 */ /* 0x004fe4000f8ec03f */
[----:B------:R0:W-:Y:S01]  /*05d0*/  STL [R1+0x74], R16 ;  /* 0x0000741001007387 */ /* 0x0001e20000100800 */
[----:B------:R-:W-:-:S03]  /*05e0*/  VOTEU.ALL UP0, P0 ;  /* 0x00000000003f7886 */ /* 0x000fc60000000000 */
[----:B------:R0:W-:Y:S04]  /*05f0*/  STL [R1+0x70], R17 ;  /* 0x0000701101007387 */ /* 0x0001e80000100800 */
[----:B------:R-:W1:Y:S02]  /*0600*/  FENCE.VIEW.ASYNC.S ;  /* 0x00000000000073c6 */ /* 0x000e640000000000 */
[----:B-1----:R0:W3:Y:S01]  /*0610*/  @!UP0 SYNCS.EXCH.64 URZ, [UR6+0x70], UR4 ;  /* 0x00007004063f85b2 */ /* 0x0020e20008000100 */
[----:B------:R0:W3:Y:S01]  /*0620*/  @!UP1 SYNCS.EXCH.64 URZ, [UR6+0x78], UR4 ;  /* 0x00007804063f95b2 */ /* 0x0000e20008000100 */
[----:B------:R-:W-:Y:S01]  /*0630*/  NOP ;  /* 0x0000000000007918 */ /* 0x000fe20000000000 */
[----:B---34-:R-:W-:Y:S06]  /*0640*/  BAR.SYNC.DEFER_BLOCKING 0x0 ;  /* 0x0000000000007b1d */ /* 0x018fec0000010000 */
[----:B0-----:R-:W-:Y:S05]  /*0650*/  @!P1 BRA `(.L_x_3) ;  /* 0x000000e400849947 */ /* 0x001fea0003800000 */
[----:B------:R-:W-:-:S06]  /*0660*/  UISETP.GT.U32.AND UP0, UPT, UR10, 0x1, UPT ;  /* 0x000000010a00788c */ /* 0x000fcc000bf04070 */
[----:B------:R-:W-:-:S13]  /*0670*/  PLOP3.LUT P0, PT, PT, PT, UP0, 0x80, 0x0 ;  /* 0x000000000000781c */ /* 0x000fda0003f0f008 */
[----:B------:R-:W-:Y:S05]  /*0680*/  @P0 EXIT ;  /* 0x000000000000094d */ /* 0x000fea0003800000 */
[----:B------:R-:W-:Y:S01]  /*0690*/  IMAD.MOV.U32 R6, RZ, RZ, -0x1 ;  /* 0xffffffffff067424 */ /* 0x000fe200078e00ff */
[----:B------:R-:W-:Y:S01]  /*06a0*/  ULDC.64 UR4, c[0x0][0x650] ;  /* 0x0001940000047ab9 */ /* 0x000fe20000000a00 */
[----:B------:R-:W-:Y:S01]  /*06b0*/  IMAD.MOV.U32 R5, RZ, RZ, -0x1 ;  /* 0xffffffffff057424 */ /* 0x000fe200078e00ff */
[----:B------:R-:W-:Y:S01]  /*06c0*/  ISETP.GE.U32.AND P0, PT, R16, UR4, PT ;  /* 0x0000000410007c0c */ /* 0x000fe2000bf06070 */
[----:B------:R-:W-:Y:S01]  /*06d0*/  UMOV UR12, 0xffffffff ;  /* 0xffffffff000c7882 */ /* 0x000fe20000000000 */
[----:B------:R0:W-:Y:S01]  /*06e0*/  STL [R1+0x7c], R6 ;  /* 0x00007c0601007387 */ /* 0x0001e20000100800 */
[----:B------:R-:W-:Y:S02]  /*06f0*/  PRMT R4, RZ, 0x7610, R4 ;  /* 0x00007610ff047816 */ /* 0x000fe40000000004 */
[----:B------:R-:W-:Y:S01]  /*0700*/  ISETP.GE.U32.AND.EX P0, PT, R17, UR5, PT, P0 ;  /* 0x0000000511007c0c */ /* 0x000fe2000bf06100 */
[----:B------:R0:W-:-:S12]  /*0710*/  STL [R1+0x78], R5 ;  /* 0x0000780501007387 */ /* 0x0001d80000100800 */
[----:B0-----:R-:W-:Y:S05]  /*0720*/  @P0 BRA `(.L_x_4) ;  /* 0x0000000400680947 */ /* 0x001fea0003800000 */
[----:B------:R-:W0:Y:S01]  /*0730*/  LDC.64 R12, c[0x0][0x628] ;  /* 0x00018a00ff0c7b82 */ /* 0x000e220000000a00 */
[----:B------:R-:W-:Y:S02]  /*0740*/  IMAD.MOV.U32 R4, RZ, RZ, R16 ;  /* 0x000000ffff047224 */ /* 0x000fe400078e0010 */
[----:B------:R-:W-:-:S05]  /*0750*/  IMAD.MOV.U32 R5, RZ, RZ, R17 ;  /* 0x000000ffff057224 */ /* 0x000fca00078e0011 */
[----:B------:R-:W1:Y:S08]  /*0760*/  LDC R10, c[0x0][0x630] ;  /* 0x00018c00ff0a7b82 */ /* 0x000e700000000800 */
[----:B------:R-:W2:Y:S01]  /*0770*/  LDC.64 R14, c[0x0][0x620] ;  /* 0x00018800ff0e7b82 */ /* 0x000ea20000000a00 */
[----:B0-----:R-:W-:-:S04]  /*0780*/  ISETP.NE.U32.AND P0, PT, R12, RZ, PT ;  /* 0x000000ff0c00720c */ /* 0x001fc80003f05070 */
[----:B------:R-:W-:-:S13]  /*0790*/  ISETP.NE.AND.EX P0, PT, R13, RZ, PT, P0 ;  /* 0x000000ff0d00720c */ /* 0x000fda0003f05300 */
[----:B-12---:R-:W-:Y:S05]  /*07a0*/  @!P0 BRA `(.L_x_5) ;  /* 0x0000000000288947 */ /* 0x006fea0003800000 */
[----:B------:R-:W0:Y:S02]  /*07b0*/  LDC R9, c[0x0][0x634] ;  /* 0x00018d00ff097b82 */ /* 0x000e240000000800 */
[----:B0-----:R-:W-:-:S05]  /*07c0*/  IADD3 R9, P0, R16, R9, RZ ;  /* 0x0000000910097210 */ /* 0x001fca0007f1e0ff */
[----:B------:R-:W-:-:S04]  /*07d0*/  IMAD.X R11, RZ, RZ, R17, P0 ;  /* 0x000000ffff0b7224 */ /* 0x000fc800000e0611 */
[----:B------:R-:W-:-:S04]  /*07e0*/  IMAD.WIDE.U32 R4, R11, R12, RZ ;  /* 0x0000000c0b047225 */ /* 0x000fc800078e00ff */
[----:B------:R-:W-:-:S04]  /*07f0*/  IMAD.WIDE.U32 R6, P0, R9, R13, R4 ;  /* 0x0000000d09067225 */ /* 0x000fc80007800004 */
[----:B------:R-:W-:-:S04]  /*0800*/  IMAD.WIDE.U32 R4, R9, R12, RZ ;  /* 0x0000000c09047225 */ /* 0x000fc800078e00ff */
[----:B------:R-:W-:Y:S01]  /*0810*/  IMAD.X R9, RZ, RZ, RZ, P0 ;  /* 0x000000ffff097224 */ /* 0x000fe200000e06ff */
[----:B------:R-:W-:Y:S01]  /*0820*/  IADD3 RZ, P0, R5, R6, RZ ;  /* 0x0000000605ff7210 */ /* 0x000fe20007f1e0ff */
[----:B------:R-:W-:-:S04]  /*0830*/  IMAD.MOV.U32 R8, RZ, RZ, R7 ;  /* 0x000000ffff087224 */ /* 0x000fc800078e0007 */
[----:B------:R-:W-:-:S08]  /*0840*/  IMAD.WIDE.U32.X R4, R11, R13, R8, P0 ;  /* 0x0000000d0b047225 */ /* 0x000fd000000e0408 */
.L_x_5:
[-CC-:B------:R-:W-:Y:S01]  /*0850*/  SHF.R.U64 R24, R4, R10.reuse, R5.reuse ;  /* 0x0000000a04187219 */ /* 0x180fe20000001205 */
[----:B------:R-:W0:Y:S01]  /*0860*/  LDC R8, c[0x0][0x618] ;  /* 0x00018600ff087b82 */ /* 0x000e220000000800 */
[----:B------:R-:W-:Y:S01]  /*0870*/  SHF.R.U32.HI R4, RZ, R10, R5 ;  /* 0x0000000aff047219 */ /* 0x000fe20000011605 */
[----:B------:R-:W-:Y:S01]  /*0880*/  ULDC UR4, c[0x0][0x150] ;  /* 0x0000540000047ab9 */ /* 0x000fe20000000800 */
[----:B------:R-:W-:Y:S01]  /*0890*/  IADD3 R9, P0, RZ, -R24, RZ ;  /* 0x80000018ff097210 */ /* 0x000fe20007f1e0ff */
[----:B------:R-:W-:Y:S01]  /*08a0*/  IMAD.MOV.U32 R5, RZ, RZ, R17 ;  /* 0x000000ffff057224 */ /* 0x000fe200078e0011 */
[----:B------:R-:W-:-:S03]  /*08b0*/  I2FP.F32.U32 R3, R2 ;  /* 0x0000000200037245 */ /* 0x000fc60000201000 */
[----:B------:R-:W1:Y:S01]  /*08c0*/  LDC.64 R18, c[0x0][0x640] ;  /* 0x00019000ff127b82 */ /* 0x000e620000000a00 */
[----:B------:R-:W-:Y:S02]  /*08d0*/  IMAD.X R11, RZ, RZ, ~R4, P0 ;  /* 0x000000ffff0b7224 */ /* 0x000fe400000e0e04 */
[----:B------:R-:W-:Y:S01]  /*08e0*/  FMUL R3, R3, UR4 ;  /* 0x0000000403037c20 */ /* 0x000fe20008400000 */
[----:B------:R-:W-:Y:S01]  /*08f0*/  IMAD.MOV.U32 R4, RZ, RZ, R16 ;  /* 0x000000ffff047224 */ /* 0x000fe200078e0010 */
[----:B------:R-:W-:Y:S01]  /*0900*/  ULDC UR4, c[0x0][0x154] ;  /* 0x0000550000047ab9 */ /* 0x000fe20000000800 */
[-C--:B------:R-:W-:Y:S02]  /*0910*/  IMAD R6, R11, R14.reuse, RZ ;  /* 0x0000000e0b067224 */ /* 0x080fe400078e02ff */
[C---:B------:R-:W-:Y:S01]  /*0920*/  IMAD.WIDE.U32 R4, R9.reuse, R14, R4 ;  /* 0x0000000e09047225 */ /* 0x040fe200078e0004 */
[----:B------:R-:W2:Y:S01]  /*0930*/  LDC R10, c[0x0][0x608] ;  /* 0x00018200ff0a7b82 */ /* 0x000ea20000000800 */
[----:B------:R-:W3:Y:S02]  /*0940*/  F2I.U32.TRUNC.NTZ R3, R3 ;  /* 0x0000000300037305 */ /* 0x000ee4000020f000 */
[----:B------:R-:W-:-:S04]  /*0950*/  IMAD R9, R9, R15, R6 ;  /* 0x0000000f09097224 */ /* 0x000fc800078e0206 */
[----:B------:R-:W-:Y:S01]  /*0960*/  IMAD.IADD R5, R5, 0x1, R9 ;  /* 0x0000000105057824 */ /* 0x000fe200078e0209 */
[----:B------:R-:W4:Y:S01]  /*0970*/  LDC R7, c[0x0][0x144] ;  /* 0x00005100ff077b82 */ /* 0x000f220000000800 */
[----:B------:R-:W-:-:S03]  /*0980*/  IMAD.MOV.U32 R9, RZ, RZ, 0x1 ;  /* 0x00000001ff097424 */ /* 0x000fc600078e00ff */
[----:B0-----:R-:W-:Y:S02]  /*0990*/  SHF.R.U64 R12, R4, R8, R5 ;  /* 0x00000008040c7219 */ /* 0x001fe40000001205 */
[----:B------:R-:W-:Y:S02]  /*09a0*/  I2FP.F32.U32 R4, R0 ;  /* 0x0000000000047245 */ /* 0x000fe40000201000 */
[----:B------:R-:W0:Y:S01]  /*09b0*/  LDC R14, c[0x0][0x658] ;  /* 0x00019600ff0e7b82 */ /* 0x000e220000000800 */
[----:B-1----:R-:W-:Y:S01]  /*09c0*/  ISETP.NE.U32.AND P0, PT, R18, RZ, PT ;  /* 0x000000ff1200720c */ /* 0x002fe20003f05070 */
[----:B---3--:R-:W-:Y:S02]  /*09d0*/  IMAD.MOV R6, RZ, RZ, -R3 ;  /* 0x000000ffff067224 */ /* 0x008fe400078e0a03 */
[----:B------:R-:W-:Y:S01]  /*09e0*/  FMUL R4, R4, UR4 ;  /* 0x0000000404047c20 */ /* 0x000fe20008400000 */
[----:B------:R-:W-:Y:S01]  /*09f0*/  SHF.R.U32.HI R3, RZ, R8, R5 ;  /* 0x00000008ff037219 */ /* 0x000fe20000011605 */
[----:B------:R-:W-:Y:S01]  /*0a00*/  IMAD.MOV.U32 R5, RZ, RZ, -0x1 ;  /* 0xffffffffff057424 */ /* 0x000fe200078e00ff */
[----:B------:R-:W-:Y:S01]  /*0a10*/  ISETP.NE.AND.EX P0, PT, R19, RZ, PT, P0 ;  /* 0x000000ff1300720c */ /* 0x000fe20003f05300 */
[----:B------:R1:W3:Y:S01]  /*0a20*/  F2I.U32.TRUNC.NTZ R11, R4 ;  /* 0x00000004000b7305 */ /* 0x0002e2000020f000 */
[----:B------:R-:W1:Y:S01]  /*0a30*/  LDC R13, c[0x0][0x148] ;  /* 0x00005200ff0d7b82 */ /* 0x000e620000000800 */
[----:B--2---:R-:W-:-:S02]  /*0a40*/  SHF.R.U64 R23, R12, R10, R3 ;  /* 0x0000000a0c177219 */ /* 0x004fc40000001203 */
[----:B------:R-:W-:-:S05]  /*0a50*/  SHF.R.U32.HI R3, RZ, R10, R3 ;  /* 0x0000000aff037219 */ /* 0x000fca0000011603 */
[----:B------:R-:W2:Y:S01]  /*0a60*/  LDC R17, c[0x0][0x600] ;  /* 0x00018000ff117b82 */ /* 0x000ea20000000800 */
[----:B----4-:R-:W-:-:S07]  /*0a70*/  IMAD R8, R7, R6, R2 ;  /* 0x0000000607087224 */ /* 0x010fce00078e0202 */
[----:B------:R-:W4:Y:S01]  /*0a80*/  LDC R16, c[0x0][0x648] ;  /* 0x00019200ff107b82 */ /* 0x000f220000000800 */
[-C--:B0-----:R-:W-:Y:S02]  /*0a90*/  SHF.L.U32 R2, R5, R14.reuse, RZ ;  /* 0x0000000e05027219 */ /* 0x081fe400000006ff */
[--C-:B------:R-:W-:Y:S02]  /*0aa0*/  SHF.R.U64 R22, R23, R14, R3.reuse ;  /* 0x0000000e17167219 */ /* 0x100fe40000001203 */
[----:B------:R-:W-:Y:S02]  /*0ab0*/  LOP3.LUT R10, RZ, R2, RZ, 0x33, !PT ;  /* 0x00000002ff0a7212 */ /* 0x000fe400078e33ff */
[-C--:B------:R-:W-:Y:S01]  /*0ac0*/  SHF.R.U32.HI R3, RZ, R14.reuse, R3 ;  /* 0x0000000eff037219 */ /* 0x080fe20000011603 */
[----:B------:R-:W0:Y:S01]  /*0ad0*/  LDC R21, c[0x0][0x638] ;  /* 0x00018e00ff157b82 */ /* 0x000e220000000800 */
[----:B------:R-:W-:Y:S01]  /*0ae0*/  SHF.L.U32 R9, R9, R14, RZ ;  /* 0x0000000e09097219 */ /* 0x000fe200000006ff */
[----:B------:R-:W-:-:S06]  /*0af0*/  IMAD.MOV.U32 R2, RZ, RZ, R22 ;  /* 0x000000ffff027224 */ /* 0x000fcc00078e0016 */
[----:B------:R-:W0:Y:S01]  /*0b00*/  LDC R20, c[0x0][0x610] ;  /* 0x00018400ff147b82 */ /* 0x000e220000000800 */
[----:B-1-3--:R-:W-:Y:S05]  /*0b10*/  @!P0 BRA `(.L_x_6) ;  /* 0x0000000000288947 */ /* 0x00afea0003800000 */
[----:B------:R-:W1:Y:S02]  /*0b20*/  LDC R7, c[0x0][0x64c] ;  /* 0x00019300ff077b82 */ /* 0x000e640000000800 */
[----:B-1----:R-:W-:-:S05]  /*0b30*/  IADD3 R7, P0, R22, R7, RZ ;  /* 0x0000000716077210 */ /* 0x002fca0007f1e0ff */
        /* <DEDUP_REMOVED lines=8> */
.L_x_6:
[----:B----4-:R-:W-:Y:S01]  /*0bc0*/  SHF.R.U64 R2, R2, R16, R3 ;  /* 0x0000001002027219 */ /* 0x010fe20000001203 */
[----:B--2---:R-:W-:Y:S01]  /*0bd0*/  VIADD R3, R17, 0xffffffff ;  /* 0xffffffff11037836 */ /* 0x004fe20000000000 */
[----:B------:R-:W-:Y:S01]  /*0be0*/  LOP3.LUT R10, R23, R10, RZ, 0xc0, !PT ;  /* 0x0000000a170a7212 */ /* 0x000fe200078ec0ff */
[----:B------:R-:W-:Y:S01]  /*0bf0*/  IMAD.MOV R11, RZ, RZ, -R11 ;  /* 0x000000ffff0b7224 */ /* 0x000fe200078e0a0b */
[----:B------:R-:W-:Y:S01]  /*0c00*/  R2UR UR12, R24 ;  /* 0x00000000180c72ca */ /* 0x000fe200000e0000 */
[----:B------:R-:W-:Y:S01]  /*0c10*/  IMAD.MOV R4, RZ, RZ, -R2 ;  /* 0x000000ffff047224 */ /* 0x000fe200078e0a02 */
[----:B------:R-:W-:Y:S01]  /*0c20*/  LOP3.LUT R3, R12, R3, RZ, 0xc0, !PT ;  /* 0x000000030c037212 */ /* 0x000fe200078ec0ff */
[----:B------:R-:W-:Y:S02]  /*0c30*/  @P4 IMAD R8, R13, R11, R0 ;  /* 0x0000000b0d084224 */ /* 0x000fe400078e0200 */
[----:B------:R-:W-:Y:S02]  /*0c40*/  IMAD R9, R9, R2, R10 ;  /* 0x0000000209097224 */ /* 0x000fe400078e020a */
[----:B0-----:R-:W-:-:S02]  /*0c50*/  IMAD R0, R4, R21, R22 ;  /* 0x0000001504007224 */ /* 0x001fc400078e0216 */
[----:B------:R-:W-:Y:S02]  /*0c60*/  IMAD R8, R9, R20, R8 ;  /* 0x0000001409087224 */ /* 0x000fe400078e0208 */
[----:B------:R-:W-:Y:S02]  /*0c70*/  IMAD R3, R0, R17, R3 ;  /* 0x0000001100037224 */ /* 0x000fe400078e0203 */
[----:B------:R-:W-:-:S03]  /*0c80*/  IMAD.MOV.U32 R4, RZ, RZ, 0x1 ;  /* 0x00000001ff047424 */ /* 0x000fc600078e00ff */
[----:B------:R-:W-:Y:S02]  /*0c90*/  SEL R2, R3, R8, !P4 ;  /* 0x0000000803027207 */ /* 0x000fe40006000000 */
[----:B------:R-:W-:-:S03]  /*0ca0*/  SEL R0, R8, R3, !P4 ;  /* 0x0000000308007207 */ /* 0x000fc60006000000 */
[----:B------:R0:W-:Y:S04]  /*0cb0*/  STL [R1+0x78], R2 ;  /* 0x0000780201007387 */ /* 0x0001e80000100800 */
[----:B------:R0:W-:Y:S02]  /*0cc0*/  STL [R1+0x7c], R0 ;  /* 0x00007c0001007387 */ /* 0x0001e40000100800 */
.L_x_4:
[----:B------:R-:W-:-:S08]  /*0cd0*/  NOP ;  /* 0x0000000000007918 */ /* 0x000fd00000000000 */
[----:B------:R-:W1:Y:S02]  /*0ce0*/  USETMAXREG.TRY_ALLOC.CTAPOOL UP0, 0xe8 ;  /* 0x000000e8000079c8 */ /* 0x000e640008000600 */
[----:B-1----:R-:W-:-:S13]  /*0cf0*/  PLOP3.LUT P0, PT, PT, PT, UP0, 0x80, 0x0 ;  /* 0x000000000000781c */ /* 0x002fda0003f0f008 */
[----:B------:R-:W-:Y:S05]  /*0d00*/  @!P0 BRA `(.L_x_4) ;  /* 0xfffffffc00f08947 */ /* 0x000fea000383ffff */
[----:B------:R-:W-:Y:S01]  /*0d10*/  ULDC.64 UR4, c[0x0][0x598] ;  /* 0x0001660000047ab9 */ /* 0x000fe20000000a00 */
[----:B------:R-:W-:Y:S01]  /*0d20*/  ULDC.64 UR14, c[0x0][0x208] ;  /* 0x00008200000e7ab9 */ /* 0x000fe20000000a00 */
[----:B------:R-:W-:-:S04]  /*0d30*/  ISETP.NE.U32.AND P0, PT, RZ, UR4, PT ;  /* 0x00000004ff007c0c */ /* 0x000fc8000bf05070 */
[----:B------:R-:W-:-:S13]  /*0d40*/  ISETP.NE.AND.EX P0, PT, RZ, UR5, PT, P0 ;  /* 0x00000005ff007c0c */ /* 0x000fda000bf05300 */
[----:B------:R-:W-:Y:S05]  /*0d50*/  @!P0 BRA `(.L_x_7) ;  /* 0x0000000000208947 */ /* 0x000fea0003800000 */
[----:B0-----:R-:W0:Y:S02]  /*0d60*/  LDC.64 R2, c[0x0][0x598] ;  /* 0x00016600ff027b82 */ /* 0x001e240000000a00 */
[----:B0-----:R-:W2:Y:S02]  /*0d70*/  LDG.E.64 R2, desc[UR14][R2.64] ;  /* 0x0000000e02027981 */ /* 0x001ea4000c1e1b00 */
[----:B--2---:R-:W-:-:S04]  /*0d80*/  ISETP.NE.U32.AND P0, PT, R2, RZ, PT ;  /* 0x000000ff0200720c */ /* 0x004fc80003f05070 */
[----:B------:R-:W-:-:S13]  /*0d90*/  ISETP.NE.AND.EX P0, PT, R3, RZ, PT, P0 ;  /* 0x000000ff0300720c */ /* 0x000fda0003f05300 */
[----:B------:R-:W-:Y:S05]  /*0da0*/  @!P0 BRA `(.L_x_7) ;  /* 0x00000000000c8947 */ /* 0x000fea0003800000 */
[----:B------:R-:W2:Y:S02]  /*0db0*/  LD.E R2, desc[UR14][R2.64] ;  /* 0x0000000e02027980 */ /* 0x000ea4000c101900 */
[----:B--2---:R-:W-:Y:S01]  /*0dc0*/  R2UR UR20, R2 ;  /* 0x00000000021472ca */ /* 0x004fe200000e0000 */
[----:B------:R-:W-:-:S14]  /*0dd0*/  BRA `(.L_x_8) ;  /* 0x0000000000247947 */ /* 0x000fdc0003800000 */
.L_x_7:
[----:B------:R-:W-:Y:S02]  /*0de0*/  ULDC.64 UR4, c[0x0][0x588] ;  /* 0x0001620000047ab9 */ /* 0x000fe40000000a00 */
[----:B------:R-:W-:-:S04]  /*0df0*/  ISETP.NE.U32.AND P0, PT, RZ, UR4, PT ;  /* 0x00000004ff007c0c */ /* 0x000fc8000bf05070 */
[----:B------:R-:W-:-:S13]  /*0e00*/  ISETP.NE.AND.EX P0, PT, RZ, UR5, PT, P0 ;  /* 0x00000005ff007c0c */ /* 0x000fda000bf05300 */
[----:B------:R-:W-:Y:S05]  /*0e10*/  @!P0 BRA `(.L_x_9) ;  /* 0x0000000000108947 */ /* 0x000fea0003800000 */
[----:B0-----:R-:W0:Y:S02]  /*0e20*/  LDC.64 R2, c[0x0][0x588] ;  /* 0x00016200ff027b82 */ /* 0x001e240000000a00 */
[----:B0-----:R-:W2:Y:S02]  /*0e30*/  LDG.E R2, desc[UR14][R2.64] ;  /* 0x0000000e02027981 */ /* 0x001ea4000c1e1900 */
[----:B--2---:R-:W-:Y:S01]  /*0e40*/  R2UR UR20, R2 ;  /* 0x00000000021472ca */ /* 0x004fe200000e0000 */
[----:B------:R-:W-:-:S14]  /*0e50*/  BRA `(.L_x_8) ;  /* 0x0000000000047947 */ /* 0x000fdc0003800000 */
.L_x_9:
[----:B------:R-:W-:-:S05]  /*0e60*/  ULDC UR20, c[0x0][0x580] ;  /* 0x0001600000147ab9 */ /* 0x000fca0000000800 */
.L_x_8:
[----:B------:R-:W-:Y:S02]  /*0e70*/  ULDC.64 UR4, c[0x0][0x5a0] ;  /* 0x0001680000047ab9 */ /* 0x000fe40000000a00 */
        /* <DEDUP_REMOVED lines=11> */
.L_x_10:
        /* <DEDUP_REMOVED lines=8> */
.L_x_12:
[----:B------:R-:W-:-:S05]  /*0fb0*/  ULDC UR21, c[0x0][0x584] ;  /* 0x0001610000157ab9 */ /* 0x000fca0000000800 */
.L_x_11:
[----:B------:R-:W-:-:S13]  /*0fc0*/  LOP3.LUT P0, RZ, R4, 0xff, RZ, 0xc0, !PT ;  /* 0x000000ff04ff7812 */ /* 0x000fda000780c0ff */
[----:B------:R-:W-:Y:S05]  /*0fd0*/  @!P0 EXIT ;  /* 0x000000000000894d */ /* 0x000fea0003800000 */
[----:B------:R-:W-:Y:S01]  /*0fe0*/  ULDC UR4, c[0x0][0x28c] ;  /* 0x0000a30000047ab9 */ /* 0x000fe20000000800 */
[----:B------:R-:W-:Y:S02]  /*0ff0*/  ULOP3.LUT UR22, UR13, 0x1, URZ, 0xfc, !UPT ;  /* 0x000000010d167892 */ /* 0x000fe4000f8efc3f */
[----:B------:R-:W-:-:S04]  /*1000*/  UIADD3 UR4, UR4, 0x7f, URZ ;  /* 0x0000007f04047890 */ /* 0x000fc8000fffe03f */
[----:B------:R-:W-:-:S04]  /*1010*/  USHF.R.S32.HI UR5, URZ, 0x1f, UR4 ;  /* 0x0000001f3f057899 */ /* 0x000fc80008011404 */
[----:B------:R-:W-:-:S03]  /*1020*/  ULEA.HI UR5, UR5, UR4, URZ, 0x7 ;  /* 0x0000000405057291 */ /* 0x000fc6000f8f383f */
[----:B------:R-:W-:Y:S01]  /*1030*/  UMOV UR4, URZ ;  /* 0x0000003f00047c82 */ /* 0x000fe20008000000 */
[----:B------:R-:W-:-:S03]  /*1040*/  USHF.R.S32.HI UR9, URZ, 0x7, UR5 ;  /* 0x000000073f097899 */ /* 0x000fc60008011405 */
[----:B------:R-:W-:-:S09]  /*1050*/  UMOV UR5, URZ ;  /* 0x0000003f00057c82 */ /* 0x000fd20008000000 */
.L_x_293:
[----:B0-----:R-:W0:Y:S01]  /*1060*/  S2R R0, SR_TID.X ;  /* 0x0000000000007919 */ /* 0x001e220000002100 */
[----:B-1----:R-:W1:Y:S01]  /*1070*/  S2UR UR18, SR_CgaCtaId ;  /* 0x00000000001279c3 */ /* 0x002e620000008800 */
[----:B------:R-:W-:Y:S01]  /*1080*/  UMOV UR17, 0x400 ;  /* 0x0000040000117882 */ /* 0x000fe20000000000 */
[----:B------:R-:W-:Y:S01]  /*1090*/  UMOV UR6, URZ ;  /* 0x0000003f00067c82 */ /* 0x000fe20008000000 */
[----:B------:R-:W-:Y:S01]  /*10a0*/  STL [R1+0x6c], RZ ;  /* 0x00006cff01007387 */ /* 0x000fe20000100800 */
[----:B------:R-:W-:Y:S01]  /*10b0*/  UMOV UR7, URZ ;  /* 0x0000003f00077c82 */ /* 0x000fe20008000000 */
[----:B------:R-:W-:Y:S01]  /*10c0*/  UMOV UR8, URZ ;  /* 0x0000003f00087c82 */ /* 0x000fe20008000000 */
[----:B------:R-:W-:Y:S01]  /*10d0*/  UMOV UR23, UR5 ;  /* 0x0000000500177c82 */ /* 0x000fe20008000000 */
[----:B------:R-:W-:Y:S01]  /*10e0*/  STL [R1+0x68], RZ ;  /* 0x000068ff01007387 */ /* 0x000fe20000100800 */
[----:B--2---:R-:W2:Y:S01]  /*10f0*/  LDC R2, c[0x0][0x28c] ;  /* 0x0000a300ff027b82 */ /* 0x004ea20000000800 */
[----:B------:R-:W-:Y:S01]  /*1100*/  UMOV UR24, UR4 ;  /* 0x0000000400187c82 */ /* 0x000fe20008000000 */
[----:B------:R-:W-:Y:S01]  /*1110*/  CS2R R4, SRZ ;  /* 0x0000000000047805 */ /* 0x000fe2000001ff00 */
[----:B------:R-:W-:Y:S01]  /*1120*/  STL [R1+0x64], RZ ;  /* 0x000064ff01007387 */ /* 0x000fe20000100800 */
[----:B------:R-:W-:-:S02]  /*1130*/  CS2R R6, SRZ ;  /* 0x0000000000067805 */ /* 0x000fc4000001ff00 */
[----:B------:R-:W-:Y:S02]  /*1140*/  CS2R R8, SRZ ;  /* 0x0000000000087805 */ /* 0x000fe4000001ff00 */
[----:B------:R-:W-:Y:S01]  /*1150*/  CS2R R10, SRZ ;  /* 0x00000000000a7805 */ /* 0x000fe2000001ff00 */
[----:B------:R-:W-:Y:S01]  /*1160*/  STL [R1+0x60], RZ ;  /* 0x000060ff01007387 */ /* 0x000fe20000100800 */
[----:B------:R-:W-:Y:S02]  /*1170*/  CS2R R12, SRZ ;  /* 0x00000000000c7805 */ /* 0x000fe4000001ff00 */
[----:B------:R-:W-:Y:S02]  /*1180*/  CS2R R14, SRZ ;  /* 0x00000000000e7805 */ /* 0x000fe4000001ff00 */
        /* <DEDUP_REMOVED lines=12> */
[----:B------:R-:W-:Y:S02]  /*1250*/  CS2R R162, SRZ ;  /* 0x0000000000a27805 */ /* 0x000fe4000001ff00 */
[----:B0-----:R-:W-:Y:S01]  /*1260*/  LOP3.LUT R0, R0, 0x80, RZ, 0xc0, !PT ;  /* 0x0000008000007812 */ /* 0x001fe200078ec0ff */
[----:B------:R-:W-:Y:S01]  /*1270*/  STL [R1+0x50], RZ ;  /* 0x000050ff01007387 */ /* 0x000fe20000100800 */
[----:B--2---:R-:W-:Y:S02]  /*1280*/  ISETP.GE.AND P0, PT, R2, 0x1, PT ;  /* 0x000000010200780c */ /* 0x004fe40003f06270 */
[----:B------:R-:W-:Y:S02]  /*1290*/  CS2R R2, SRZ ;  /* 0x0000000000027805 */ /* 0x000fe4000001ff00 */
[----:B------:R-:W-:Y:S01]  /*12a0*/  SHF.R.U32.HI R0, RZ, 0x7, R0 ;  /* 0x00000007ff007819 */ /* 0x000fe20000011600 */
        /* <DEDUP_REMOVED lines=8> */
[----:B------:R-:W0:Y:S01]  /*1330*/  SHFL.IDX PT, R0, R0, RZ, 0x1f ;  /* 0x00001fff00007589 */ /* 0x000e2200000e0000 */
[----:B------:R-:W-:-:S02]  /*1340*/  CS2R R176, SRZ ;  /* 0x0000000000b07805 */ /* 0x000fc4000001ff00 */
[----:B------:R-:W-:Y:S02]  /*1350*/  CS2R R178, SRZ ;  /* 0x0000000000b27805 */ /* 0x000fe4000001ff00 */
[----:B------:R-:W-:Y:S01]  /*1360*/  CS2R R180, SRZ ;  /* 0x0000000000b47805 */ /* 0x000fe2000001ff00 */
[----:B------:R2:W-:Y:S01]  /*1370*/  STL [R1+0x44], RZ ;  /* 0x000044ff01007387 */ /* 0x0005e20000100800 */
[----:B------:R-:W-:Y:S02]  /*1380*/  CS2R R182, SRZ ;  /* 0x0000000000b67805 */ /* 0x000fe4000001ff00 */
[----:B------:R-:W-:Y:S02]  /*1390*/  CS2R R184, SRZ ;  /* 0x0000000000b87805 */ /* 0x000fe4000001ff00 */
[----:B------:R-:W-:Y:S01]  /*13a0*/  CS2R R186, SRZ ;  /* 0x0000000000ba7805 */ /* 0x000fe2000001ff00 */
[----:B------:R2:W-:Y:S01]  /*13b0*/  STL [R1+0x40], RZ ;  /* 0x000040ff01007387 */ /* 0x0005e20000100800 */
        /* <DEDUP_REMOVED lines=14> */
[----:B------:R-:W-:Y:S02]  /*14a0*/  CS2R R210, SRZ ;  /* 0x0000000000d27805 */ /* 0x000fe4000001ff00 */
[----:B0-----:R-:W-:Y:S01]  /*14b0*/  R2UR UR10, R0 ;  /* 0x00000000000a72ca */ /* 0x001fe200000e0000 */
[----:B------:R2:W-:Y:S01]  /*14c0*/  STL [R1+0x30], RZ ;  /* 0x000030ff01007387 */ /* 0x0005e20000100800 */
[----:B------:R-:W-:Y:S01]  /*14d0*/  IMAD.MOV.U32 R0, RZ, RZ, RZ ;  /* 0x000000ffff007224 */ /* 0x000fe200078e00ff */
[----:B------:R-:W-:-:S02]  /*14e0*/  CS2R R212, SRZ ;  /* 0x0000000000d47805 */ /* 0x000fc4000001ff00 */
[----:B------:R-:W-:Y:S01]  /*14f0*/  CS2R R214, SRZ ;  /* 0x0000000000d67805 */ /* 0x000fe2000001ff00 */
[----:B------:R2:W-:Y:S01]  /*1500*/  STL [R1+0x2c], RZ ;  /* 0x00002cff01007387 */ /* 0x0005e20000100800 */
[----:B------:R-:W-:Y:S02]  /*1510*/  CS2R R216, SRZ ;  /* 0x0000000000d87805 */ /* 0x000fe4000001ff00 */
[----:B------:R-:W-:Y:S02]  /*1520*/  CS2R R218, SRZ ;  /* 0x0000000000da7805 */ /* 0x000fe4000001ff00 */
[----:B------:R-:W-:Y:S01]  /*1530*/  CS2R R220, SRZ ;  /* 0x0000000000dc7805 */ /* 0x000fe2000001ff00 */
[----:B------:R2:W-:Y:S01]  /*1540*/  STL [R1+0x28], RZ ;  /* 0x000028ff01007387 */ /* 0x0005e20000100800 */
[----:B------:R-:W-:Y:S02]  /*1550*/  CS2R R222, SRZ ;  /* 0x0000000000de7805 */ /* 0x000fe4000001ff00 */
[----:B------:R-:W-:-:S02]  /*1560*/  CS2R R224, SRZ ;  /* 0x0000000000e07805 */ /* 0x000fc4000001ff00 */
[----:B------:R-:W-:Y:S01]  /*1570*/  CS2R R226, SRZ ;  /* 0x0000000000e27805 */ /* 0x000fe2000001ff00 */
[----:B------:R2:W-:Y:S01]  /*1580*/  STL [R1+0x24], RZ ;  /* 0x000024ff01007387 */ /* 0x0005e20000100800 */
[----:B------:R-:W-:Y:S01]  /*1590*/  ULEA.HI UR11, UR10, UR10, URZ, 0x1 ;  /* 0x0000000a0a0b7291 */ /* 0x000fe2000f8f083f */
[----:B------:R-:W-:Y:S01]  /*15a0*/  IMAD.MOV.U32 R228, RZ, RZ, RZ ;  /* 0x000000ffffe47224 */ /* 0x000fe200078e00ff */
[----:B------:R-:W-:Y:S01]  /*15b0*/  CS2R R88, SRZ ;  /* 0x0000000000587805 */ /* 0x000fe2000001ff00 */
[----:B------:R2:W-:Y:S01]  /*15c0*/  STL [R1+0x20], RZ ;  /* 0x000020ff01007387 */ /* 0x0005e20000100800 */
[----:B------:R-:W-:Y:S01]  /*15d0*/  ULOP3.LUT UR16, UR11, 0x7fffe, URZ, 0xc0, !UPT ;  /* 0x0007fffe0b107892 */ /* 0x000fe2000f8ec03f */
[----:B------:R-:W-:Y:S01]  /*15e0*/  CS2R R90, SRZ ;  /* 0x00000000005a7805 */ /* 0x000fe2000001ff00 */
[----:B-1----:R-:W-:Y:S01]  /*15f0*/  ULEA UR11, UR18, UR17, 0x18 ;  /* 0x00000011120b7291 */ /* 0x002fe2000f8ec03f */
[----:B------:R2:W-:Y:S01]  /*1600*/  STL [R1+0x1c], RZ ;  /* 0x00001cff01007387 */ /* 0x0005e20000100800 */
[----:B------:R-:W-:Y:S01]  /*1610*/  UIADD3 UR16, UR10, -UR16, URZ ;  /* 0x800000100a107290 */ /* 0x000fe2000fffe03f */
[----:B------:R-:W-:-:S02]  /*1620*/  CS2R R92, SRZ ;  /* 0x00000000005c7805 */ /* 0x000fc4000001ff00 */
[----:B------:R-:W-:Y:S01]  /*1630*/  CS2R R94, SRZ ;  /* 0x00000000005e7805 */ /* 0x000fe2000001ff00 */
[----:B------:R2:W-:Y:S01]  /*1640*/  STL [R1+0x18], RZ ;  /* 0x000018ff01007387 */ /* 0x0005e20000100800 */
[----:B------:R-:W-:Y:S01]  /*1650*/  ULEA UR16, UR16, UR11, 0xd ;  /* 0x0000000b10107291 */ /* 0x000fe2000f8e683f */
[----:B------:R-:W-:Y:S02]  /*1660*/  CS2R R96, SRZ ;  /* 0x0000000000607805 */ /* 0x000fe4000001ff00 */
[----:B------:R-:W-:Y:S01]  /*1670*/  CS2R R98, SRZ ;  /* 0x0000000000627805 */ /* 0x000fe2000001ff00 */
[----:B------:R2:W-:Y:S01]  /*1680*/  STL [R1+0x14], RZ ;  /* 0x000014ff01007387 */ /* 0x0005e20000100800 */
[----:B------:R-:W-:Y:S01]  /*1690*/  UIADD3 UR16, UR16, 0x180, URZ ;  /* 0x0000018010107890 */ /* 0x000fe2000fffe03f */
[----:B------:R-:W-:Y:S02]  /*16a0*/  CS2R R100, SRZ ;  /* 0x0000000000647805 */ /* 0x000fe4000001ff00 */
[----:B------:R-:W-:Y:S01]  /*16b0*/  CS2R R102, SRZ ;  /* 0x0000000000667805 */ /* 0x000fe2000001ff00 */
[----:B------:R2:W-:Y:S01]  /*16c0*/  STL [R1+0x10], RZ ;  /* 0x000010ff01007387 */ /* 0x0005e20000100800 */
[----:B------:R-:W-:Y:S01]  /*16d0*/  USHF.R.U32.HI UR10, URZ, 0x4, UR16 ;  /* 0x000000043f0a7899 */ /* 0x000fe20008011610 */
[----:B------:R-:W-:-:S02]  /*16e0*/  CS2R R104, SRZ ;  /* 0x0000000000687805 */ /* 0x000fc4000001ff00 */
[----:B------:R-:W-:Y:S01]  /*16f0*/  CS2R R106, SRZ ;  /* 0x00000000006a7805 */ /* 0x000fe2000001ff00 */
[----:B------:R2:W-:Y:S01]  /*1700*/  STL [R1+0xc], RZ ;  /* 0x00000cff01007387 */ /* 0x0005e20000100800 */
[----:B------:R-:W-:Y:S01]  /*1710*/  ULOP3.LUT UR10, UR10, 0x3fff, URZ, 0xc0, !UPT ;  /* 0x00003fff0a0a7892 */ /* 0x000fe2000f8ec03f */
        /* <DEDUP_REMOVED lines=10> */
[----:B------:R2:W-:Y:S01]  /*17c0*/  STL [R1], RZ ;  /* 0x000000ff01007387 */ /* 0x0005e20000100800 */
[----:B------:R-:W-:Y:S02]  /*17d0*/  CS2R R124, SRZ ;  /* 0x00000000007c7805 */ /* 0x000fe4000001ff00 */
[----:B------:R-:W-:Y:S02]  /*17e0*/  CS2R R126, SRZ ;  /* 0x00000000007e7805 */ /* 0x000fe4000001ff00 */
[----:B------:R-:W-:Y:S02]  /*17f0*/  CS2R R128, SRZ ;  /* 0x0000000000807805 */ /* 0x000fe4000001ff00 */
[----:B------:R-:W-:-:S02]  /*1800*/  CS2R R130, SRZ ;  /* 0x0000000000827805 */ /* 0x000fc4000001ff00 */
[----:B------:R-:W-:Y:S02]  /*1810*/  CS2R R132, SRZ ;  /* 0x0000000000847805 */ /* 0x000fe4000001ff00 */
[----:B------:R-:W-:Y:S02]  /*1820*/  CS2R R134, SRZ ;  /* 0x0000000000867805 */ /* 0x000fe4000001ff00 */
        /* <DEDUP_REMOVED lines=9> */
[----:B---3--:R-:W-:-:S02]  /*18c0*/  CS2R R26, SRZ ;  /* 0x00000000001a7805 */ /* 0x008fc4000001ff00 */
[----:B----4-:R-:W-:Y:S02]  /*18d0*/  CS2R R28, SRZ ;  /* 0x00000000001c7805 */ /* 0x010fe4000001ff00 */
        /* <DEDUP_REMOVED lines=28> */
[----:B------:R-:W-:Y:S01]  /*1aa0*/  CS2R R86, SRZ ;  /* 0x0000000000567805 */ /* 0x000fe2000001ff00 */
[----:B--2---:R-:W-:Y:S06]  /*1ab0*/  @!P0 BRA `(.L_x_13) ;  /* 0x0000001000c08947 */ /* 0x004fec0003800000 */
[----:B------:R-:W-:-:S06]  /*1ac0*/  UISETP.NE.AND UP0, UPT, UR22, 0x3, UPT ;  /* 0x000000031600788c */ /* 0x000fcc000bf05270 */
[----:B------:R-:W-:-:S13]  /*1ad0*/  PLOP3.LUT P1, PT, PT, PT, UP0, 0x80, 0x0 ;  /* 0x000000000000781c */ /* 0x000fda0003f2f008 */
[----:B------:R-:W-:Y:S05]  /*1ae0*/  @!P1 BRA `(.L_x_14) ;  /* 0x0000000000049947 */ /* 0x000fea0003800000 */
[----:B------:R-:W-:Y:S01]  /*1af0*/  BPT.TRAP 0x1 ;  /* 0x000000040000795c */ /* 0x000fe20000300000 */
.L_x_14:
[----:B------:R-:W-:Y:S01]  /*1b00*/  ULEA UR6, UR5, UR11, 0x3 ;  /* 0x0000000b05067291 */ /* 0x000fe2000f8e183f */
[----:B------:R-:W-:-:S05]  /*1b10*/  IMAD.U32 R0, RZ, RZ, UR4 ;  /* 0x00000004ff007e24 */ /* 0x000fca000f8e00ff */
[----:B------:R-:W-:-:S04]  /*1b20*/  SHF.L.U32 R0, R0, 0x1f, RZ ;  /* 0x0000001f00007819 */ /* 0x000fc800000006ff */
[----:B------:R0:W1:Y:S01]  /*1b30*/  SYNCS.PHASECHK.TRANS64.TRYWAIT P0, [UR6], R0 ;  /* 0x00000000ff0075a7 */ /* 0x0000620008000146 */
[----:B------:R-:W-:Y:S05]  /*1b40*/  @!P1 BRA `(.L_x_15) ;  /* 0x0000000000049947 */ /* 0x000fea0003800000 */
[----:B------:R-:W-:Y:S01]  /*1b50*/  BPT.TRAP 0x1 ;  /* 0x000000040000795c */ /* 0x000fe20000300000 */
.L_x_15:
[----:B-1----:R-:W-:Y:S05]  /*1b60*/  @P0 BRA `(.L_x_16) ;  /* 0x0000000000080947 */ /* 0x002fea0003800000 */
[----:B------:R-:W1:Y:S02]  /*1b70*/  SYNCS.PHASECHK.TRANS64.TRYWAIT P0, [UR6], R0 ;  /* 0x00000000ff0075a7 */ /* 0x000e640008000146 */
[----:B-1----:R-:W-:Y:S05]  /*1b80*/  @!P0 BRA `(.L_x_17) ;  /* 0x000000e800388947 */ /* 0x002fea0003800000 */
.L_x_16:
[----:B------:R-:W-:Y:S01]  /*1b90*/  UIADD3 UR6, UR11, 0x30180, URZ ;  /* 0x000301800b067890 */ /* 0x000fe2000fffe03f */
[----:B------:R-:W-:Y:S01]  /*1ba0*/  WARPGROUP.ARRIVE ;  /* 0x00000000000079c5 */ /* 0x000fe20000000000 */
[----:B------:R-:W-:Y:S01]  /*1bb0*/  ULOP3.LUT UR7, UR10, 0x10000, URZ, 0xfc, !UPT ;  /* 0x000100000a077892 */ /* 0x000fe2000f8efc3f */
[----:B------:R2:W-:Y:S01]  /*1bc0*/  STL [R1+0x6c], RZ ;  /* 0x00006cff01007387 */ /* 0x0005e20000100800 */
[----:B------:R-:W-:Y:S01]  /*1bd0*/  USHF.R.U32.HI UR6, URZ, 0x4, UR6 ;  /* 0x000000043f067899 */ /* 0x000fe20008011606 */
[----:B01----:R-:W-:Y:S01]  /*1be0*/  IMAD.MOV.U32 R0, RZ, RZ, RZ ;  /* 0x000000ffff007224 */ /* 0x003fe200078e00ff */
[----:B------:R-:W-:Y:S01]  /*1bf0*/  ULEA UR7, UR5, UR7, 0xb ;  /* 0x0000000705077291 */ /* 0x000fe2000f8e583f */
[----:B------:R2:W-:Y:S01]  /*1c00*/  STL [R1+0x68], RZ ;  /* 0x000068ff01007387 */ /* 0x0005e20000100800 */
[----:B------:R-:W-:Y:S01]  /*1c10*/  ULOP3.LUT UR6, UR6, 0x3fff, URZ, 0xc0, !UPT ;  /* 0x00003fff06067892 */ /* 0x000fe2000f8ec03f */
[----:B------:R-:W-:Y:S01]  /*1c20*/  CS2R R2, SRZ ;  /* 0x0000000000027805 */ /* 0x000fe2000001ff00 */
[----:B------:R-:W-:Y:S01]  /*1c30*/  UMOV UR17, 0x40000040 ;  /* 0x4000004000117882 */ /* 0x000fe20000000000 */
[----:B------:R-:W-:Y:S01]  /*1c40*/  UMOV UR19, 0x40000040 ;  /* 0x4000004000137882 */ /* 0x000fe20000000000 */
[----:B------:R-:W-:Y:S01]  /*1c50*/  ULOP3.LUT UR6, UR6, 0x10000, URZ, 0xfc, !UPT ;  /* 0x0001000006067892 */ /* 0x000fe2000f8efc3f */
[----:B------:R2:W-:Y:S01]  /*1c60*/  STL [R1+0x64], RZ ;  /* 0x000064ff01007387 */ /* 0x0005e20000100800 */
[----:B------:R-:W-:Y:S01]  /*1c70*/  UMOV UR16, UR7 ;  /* 0x0000000700107c82 */ /* 0x000fe20008000000 */
[----:B------:R-:W-:Y:S01]  /*1c80*/  CS2R R4, SRZ ;  /* 0x0000000000047805 */ /* 0x000fe2000001ff00 */
[----:B------:R-:W-:Y:S01]  /*1c90*/  ULEA UR8, UR5, UR6, 0xa ;  /* 0x0000000605087291 */ /* 0x000fe2000f8e503f */
[----:B------:R2:W-:Y:S01]  /*1ca0*/  STL [R1+0x60], RZ ;  /* 0x000060ff01007387 */ /* 0x0005e20000100800 */
[----:B------:R-:W-:Y:S01]  /*1cb0*/  CS2R R6, SRZ ;  /* 0x0000000000067805 */ /* 0x000fe2000001ff00 */
[----:B------:R-:W-:Y:S01]  /*1cc0*/  UMOV UR6, 0x4 ;  /* 0x0000000400067882 */ /* 0x000fe20000000000 */
[----:B------:R-:W-:Y:S01]  /*1cd0*/  CS2R R8, SRZ ;  /* 0x0000000000087805 */ /* 0x000fe2000001ff00 */
[----:B------:R2:W-:Y:S01]  /*1ce0*/  STL [R1+0x5c], RZ ;  /* 0x00005cff01007387 */ /* 0x0005e20000100800 */
[----:B------:R-:W-:Y:S01]  /*1cf0*/  CS2R R10, SRZ ;  /* 0x00000000000a7805 */ /* 0x000fe2000001ff00 */
[----:B------:R-:W-:Y:S01]  /*1d00*/  UMOV UR18, UR8 ;  /* 0x0000000800127c82 */ /* 0x000fe20008000000 */
[----:B------:R-:W-:Y:S01]  /*1d10*/  CS2R R12, SRZ ;  /* 0x00000000000c7805 */ /* 0x000fe2000001ff00 */
[----:B------:R-:W-:Y:S01]  /*1d20*/  QGMMA.64x128x32.F32.E4M3.E4M3 R88, gdesc[UR16], RZ, !UPT ;  /* 0x01e00000105879f3 */ /* 0x000fe2000c7008ff */
[----:B------:R-:W-:Y:S01]  /*1d30*/  UIADD3 UR16, UR7, 0x400, URZ ;  /* 0x0000040007107890 */ /* 0x000fe2000fffe03f */
[----:B------:R2:W-:Y:S01]  /*1d40*/  STL [R1+0x58], RZ ;  /* 0x000058ff01007387 */ /* 0x0005e20000100800 */
[----:B------:R-:W-:Y:S01]  /*1d50*/  UMOV UR17, 0x40000040 ;  /* 0x4000004000117882 */ /* 0x000fe20000000000 */
[----:B------:R-:W-:-:S02]  /*1d60*/  CS2R R14, SRZ ;  /* 0x00000000000e7805 */ /* 0x000fc4000001ff00 */
[----:B------:R-:W-:Y:S01]  /*1d70*/  CS2R R16, SRZ ;  /* 0x0000000000107805 */ /* 0x000fe2000001ff00 */
[----:B------:R2:W-:Y:S01]  /*1d80*/  STL [R1+0x54], RZ ;  /* 0x000054ff01007387 */ /* 0x0005e20000100800 */
[----:B------:R-:W-:Y:S02]  /*1d90*/  CS2R R18, SRZ ;  /* 0x0000000000127805 */ /* 0x000fe4000001ff00 */
[----:B------:R-:W-:Y:S02]  /*1da0*/  CS2R R20, SRZ ;  /* 0x0000000000147805 */ /* 0x000fe4000001ff00 */
[----:B------:R-:W-:Y:S01]  /*1db0*/  CS2R R22, SRZ ;  /* 0x0000000000167805 */ /* 0x000fe2000001ff00 */
[----:B------:R2:W-:Y:S01]  /*1dc0*/  STL [R1+0x50], RZ ;  /* 0x000050ff01007387 */ /* 0x0005e20000100800 */
[----:B------:R-:W-:Y:S01]  /*1dd0*/  CS2R R152, SRZ ;  /* 0x0000000000987805 */ /* 0x000fe2000001ff00 */
[----:B------:R-:W-:Y:S01]  /*1de0*/  QGMMA.64x128x32.F32.E4M3.E4M3 R24, gdesc[UR16], RZ, !UPT ;  /* 0x01e00000101879f3 */ /* 0x000fe2000c7008ff */
[----:B------:R-:W-:Y:S01]  /*1df0*/  UIADD3 UR16, UR7, 0x2, URZ ;  /* 0x0000000207107890 */ /* 0x000fe2000fffe03f */
[----:B------:R2:W-:Y:S01]  /*1e00*/  STL [R1+0x4c], RZ ;  /* 0x00004cff01007387 */ /* 0x0005e20000100800 */
[----:B------:R-:W-:Y:S01]  /*1e10*/  UIADD3 UR18, UR8, 0x2, URZ ;  /* 0x0000000208127890 */ /* 0x000fe2000fffe03f */
[----:B------:R-:W-:Y:S01]  /*1e20*/  CS2R R154, SRZ ;  /* 0x00000000009a7805 */ /* 0x000fe2000001ff00 */
[----:B------:R-:W-:Y:S01]  /*1e30*/  UMOV UR17, 0x40000040 ;  /* 0x4000004000117882 */ /* 0x000fe20000000000 */
[----:B------:R-:W-:Y:S01]  /*1e40*/  UMOV UR19, 0x40000040 ;  /* 0x4000004000137882 */ /* 0x000fe20000000000 */
        /* <DEDUP_REMOVED lines=49> */
[----:B------:R-:W-:-:S03]  /*2160*/  IMAD.MOV.U32 R228, RZ, RZ, RZ ;  /* 0x000000ffffe47224 */ /* 0x000fc600078e00ff */
[----:B------:R2:W-:Y:S04]  /*2170*/  STL [R1+0x14], RZ ;  /* 0x000014ff01007387 */ /* 0x0005e80000100800 */
[----:B------:R2:W-:Y:S04]  /*2180*/  STL [R1+0x10], RZ ;  /* 0x000010ff01007387 */ /* 0x0005e80000100800 */
[----:B------:R2:W-:Y:S04]  /*2190*/  STL [R1+0xc], RZ ;  /* 0x00000cff01007387 */ /* 0x0005e80000100800 */
[----:B------:R2:W-:Y:S04]  /*21a0*/  STL [R1+0x8], RZ ;  /* 0x000008ff01007387 */ /* 0x0005e80000100800 */
[----:B------:R2:W-:Y:S04]  /*21b0*/  STL [R1+0x4], RZ ;  /* 0x000004ff01007387 */ /* 0x0005e80000100800 */
[----:B------:R2:W-:Y:S01]  /*21c0*/  STL [R1], RZ ;  /* 0x000000ff01007387 */ /* 0x0005e20000100800 */
[----:B------:R-:W-:Y:S01]  /*21d0*/  QGMMA.64x128x32.F32.E4M3.E4M3 R88, gdesc[UR16], R88 ;  /* 0x01e00000105879f3 */ /* 0x000fe20008700858 */
[----:B------:R-:W-:Y:S01]  /*21e0*/  UIADD3 UR16, UR7, 0x402, URZ ;  /* 0x0000040207107890 */ /* 0x000fe2000fffe03f */
[----:B------:R-:W-:-:S10]  /*21f0*/  UMOV UR17, 0x40000040 ;  /* 0x4000004000117882 */ /* 0x000fd40000000000 */
[----:B------:R-:W-:Y:S01]  /*2200*/  QGMMA.64x128x32.F32.E4M3.E4M3 R24, gdesc[UR16], R24 ;  /* 0x01e00000101879f3 */ /* 0x000fe20008700818 */
[----:B------:R-:W-:Y:S02]  /*2210*/  UIADD3 UR16, UR7, 0x4, URZ ;  /* 0x0000000407107890 */ /* 0x000fe4000fffe03f */
[----:B------:R-:W-:Y:S01]  /*2220*/  UIADD3 UR18, UR8, 0x4, URZ ;  /* 0x0000000408127890 */ /* 0x000fe2000fffe03f */
[----:B------:R-:W-:Y:S01]  /*2230*/  UMOV UR17, 0x40000040 ;  /* 0x4000004000117882 */ /* 0x000fe20000000000 */
[----:B------:R-:W-:-:S07]  /*2240*/  UMOV UR19, 0x40000040 ;  /* 0x4000004000137882 */ /* 0x000fce0000000000 */
        /* <DEDUP_REMOVED lines=10> */
[----:B------:R-:W-:Y:S02]  /*22f0*/  UMOV UR17, 0x40000040 ;  /* 0x4000004000117882 */ /* 0x000fe40000000000 */
[----:B------:R-:W-:Y:S02]  /*2300*/  ULDC UR7, c[0x0][0x50c] ;  /* 0x0001430000077ab9 */ /* 0x000fe40000000800 */
[----:B------:R-:W-:-:S04]  /*2310*/  UISETP.NE.AND UP0, UPT, UR7, 0x4, UPT ;  /* 0x000000040700788c */ /* 0x000fc8000bf05270 */
[----:B------:R-:W-:Y:S02]  /*2320*/  USEL UR7, URZ, 0x1, UP0 ;  /* 0x000000013f077887 */ /* 0x000fe40008000000 */
[----:B------:R-:W-:Y:S04]  /*2330*/  QGMMA.64x128x32.F32.E4M3.E4M3 R24, gdesc[UR16], R24, gsb0 ;  /* 0x01e00000101879f3 */ /* 0x000fe80008000818 */
[----:B------:R-:W-:-:S13]  /*2340*/  ISETP.NE.AND P0, PT, RZ, UR7, PT ;  /* 0x00000007ff007c0c */ /* 0x000fda000bf05270 */
[----:B--2---:R-:W-:Y:S05]  /*2350*/  @!P0 BRA `(.L_x_18) ;  /* 0x0000000800808947 */ /* 0x004fea0003800000 */
[----:B------:R-:W-:Y:S02]  /*2360*/  WARPGROUP.DEPBAR.LE gsb0, 0x0 ;  /* 0x00008000000079c5 */ /* 0x000fe40000010000 */
[----:B------:R-:W-:-:S01]  /*2370*/  FADD R227, RZ, R89 ;  /* 0x00000059ffe37221 */ /* 0x000fc20000000000 */
[----:B------:R-:W-:Y:S01]  /*2380*/  FADD R228, RZ, R88 ;  /* 0x00000058ffe47221 */ /* 0x000fe20000000000 */
[----:B------:R-:W-:-:S01]  /*2390*/  FADD R226, RZ, R90 ;  /* 0x0000005affe27221 */ /* 0x000fc20000000000 */
[----:B------:R-:W-:Y:S01]  /*23a0*/  FADD R225, RZ, R91 ;  /* 0x0000005bffe17221 */ /* 0x000fe20000000000 */
[----:B------:R-:W-:-:S01]  /*23b0*/  FADD R224, RZ, R92 ;  /* 0x0000005cffe07221 */ /* 0x000fc20000000000 */
[----:B------:R0:W-:Y:S01]  /*23c0*/  STL [R1+0x80], R227 ;  /* 0x000080e301007387 */ /* 0x0001e20000100800 */
[----:B------:R-:W-:-:S01]  /*23d0*/  FADD R223, RZ, R93 ;  /* 0x0000005dffdf7221 */ /* 0x000fc20000000000 */
[----:B------:R-:W-:Y:S01]  /*23e0*/  FADD R222, RZ, R94 ;  /* 0x0000005effde7221 */ /* 0x000fe20000000000 */
[----:B------:R-:W-:-:S01]  /*23f0*/  FADD R221, RZ, R95 ;  /* 0x0000005fffdd7221 */ /* 0x000fc20000000000 */
[----:B------:R-:W-:Y:S01]  /*2400*/  FADD R220, RZ, R96 ;  /* 0x00000060ffdc7221 */ /* 0x000fe20000000000 */
[----:B------:R-:W-:-:S01]  /*2410*/  FADD R219, RZ, R97 ;  /* 0x00000061ffdb7221 */ /* 0x000fc20000000000 */
[----:B------:R-:W-:Y:S01]  /*2420*/  FADD R218, RZ, R98 ;  /* 0x00000062ffda7221 */ /* 0x000fe20000000000 */
[----:B------:R-:W-:-:S01]  /*2430*/  FADD R217, RZ, R99 ;  /* 0x00000063ffd97221 */ /* 0x000fc20000000000 */
[----:B------:R-:W-:Y:S01]  /*2440*/  FADD R216, RZ, R100 ;  /* 0x00000064ffd87221 */ /* 0x000fe20000000000 */
[----:B------:R-:W-:-:S01]  /*2450*/  FADD R215, RZ, R101 ;  /* 0x00000065ffd77221 */ /* 0x000fc20000000000 */
[----:B0-----:R-:W-:Y:S01]  /*2460*/  FADD R227, RZ, R60 ;  /* 0x0000003cffe37221 */ /* 0x001fe20000000000 */
[----:B------:R-:W-:-:S01]  /*2470*/  FADD R214, RZ, R102 ;  /* 0x00000066ffd67221 */ /* 0x000fc20000000000 */
[----:B------:R-:W-:Y:S01]  /*2480*/  FADD R213, RZ, R103 ;  /* 0x00000067ffd57221 */ /* 0x000fe20000000000 */
[----:B------:R-:W-:-:S01]  /*2490*/  FADD R212, RZ, R104 ;  /* 0x00000068ffd47221 */ /* 0x000fc20000000000 */
[----:B------:R-:W-:Y:S01]  /*24a0*/  FADD R211, RZ, R105 ;  /* 0x00000069ffd37221 */ /* 0x000fe20000000000 */
[----:B------:R0:W-:Y:S01]  /*24b0*/  STL [R1], R227 ;  /* 0x000000e301007387 */ /* 0x0001e20000100800 */
        /* <DEDUP_REMOVED lines=94> */
[----:B0-----:R-:W-:-:S05]  /*2aa0*/  FADD R227, RZ, R67 ;  /* 0x00000043ffe37221 */ /* 0x001fca0000000000 */
[----:B------:R0:W-:Y:S02]  /*2ab0*/  STL [R1+0x1c], R227 ;  /* 0x00001ce301007387 */ /* 0x0001e40000100800 */
        /* <DEDUP_REMOVED lines=39> */
[----:B------:R0:W-:Y:S04]  /*2d30*/  STL [R1+0x6c], R227 ;  /* 0x00006ce301007387 */ /* 0x0001e80000100800 */
[----:B0-----:R0:W5:Y:S01]  /*2d40*/  LDL.LU R227, [R1+0x80] ;  /* 0x0000800001e37983 */ /* 0x0011620000300800 */
[----:B------:R-:W-:-:S05]  /*2d50*/  UMOV UR6, URZ ;  /* 0x0000003f00067c82 */ /* 0x000fca0008000000 */
.L_x_18:
[----:B------:R-:W-:Y:S01]  /*2d60*/  UIADD3 UR23, UR5, 0x1, URZ ;  /* 0x0000000105177890 */ /* 0x000fe2000fffe03f */
[----:B------:R-:W-:-:S03]  /*2d70*/  UMOV UR8, 0x1 ;  /* 0x0000000100087882 */ /* 0x000fc60000000000 */
[----:B------:R-:W-:-:S04]  /*2d80*/  UISETP.NE.AND UP0, UPT, UR23, 0x6, UPT ;  /* 0x000000061700788c */ /* 0x000fc8000bf05270 */
[----:B------:R-:W-:Y:S02]  /*2d90*/  USEL UR24, URZ, 0x1, UP0 ;  /* 0x000000013f187887 */ /* 0x000fe40008000000 */
[----:B------:R-:W-:Y:S02]  /*2da0*/  USEL UR23, UR23, URZ, UP0 ;  /* 0x0000003f17177287 */ /* 0x000fe40008000000 */
[----:B------:R-:W-:-:S12]  /*2db0*/  ULOP3.LUT UR24, UR4, UR24, URZ, 0x3c, !UPT ;  /* 0x0000001804187292 */ /* 0x000fd8000f8e3c3f */
.L_x_13:
[----:B------:R-:W-:-:S04]  /*2dc0*/  UISETP.LT.AND UP0, UPT, UR9, 0x1, UPT ;  /* 0x000000010900788c */ /* 0x000fc8000bf01270 */
[----:B------:R-:W-:-:S04]  /*2dd0*/  USEL UR16, UR9, 0x1, UP0 ;  /* 0x0000000109107887 */ /* 0x000fc80008000000 */
[----:B------:R-:W-:-:S04]  /*2de0*/  UIADD3 UR26, UR9, -UR16, URZ ;  /* 0x80000010091a7290 */ /* 0x000fc8000fffe03f */
[----:B------:R-:W-:-:S06]  /*2df0*/  UISETP.GE.AND UP0, UPT, UR26, 0x1, UPT ;  /* 0x000000011a00788c */ /* 0x000fcc000bf06270 */
[----:B------:R-:W-:-:S13]  /*2e00*/  PLOP3.LUT P0, PT, PT, PT, UP0, 0x80, 0x0 ;  /* 0x000000000000781c */ /* 0x000fda0003f0f008 */
[----:B------:R-:W-:Y:S05]  /*2e10*/  @!P0 BRA `(.L_x_19) ;  /* 0x0000001000dc8947 */ /* 0x000fea0003800000 */
[----:B------:R-:W-:Y:S01]  /*2e20*/  UMOV UR25, UR5 ;  /* 0x0000000500197c82 */ /* 0x000fe20008000000 */
[----:B------:R-:W-:-:S05]  /*2e30*/  ULDC UR27, c[0x0][0x50c] ;  /* 0x00014300001b7ab9 */ /* 0x000fca0000000800 */
.L_x_27:
[----:B------:R-:W-:-:S06]  /*2e40*/  UISETP.NE.AND UP0, UPT, UR22, 0x3, UPT ;  /* 0x000000031600788c */ /* 0x000fcc000bf05270 */
[----:B------:R-:W-:-:S13]  /*2e50*/  PLOP3.LUT P1, PT, PT, PT, UP0, 0x80, 0x0 ;  /* 0x000000000000781c */ /* 0x000fda0003f2f008 */
[----:B-1---5:R-:W-:Y:S05]  /*2e60*/  @!P1 BRA `(.L_x_20) ;  /* 0x0000000000049947 */ /* 0x022fea0003800000 */
[----:B------:R-:W-:Y:S01]  /*2e70*/  BPT.TRAP 0x1 ;  /* 0x000000040000795c */ /* 0x000fe20000300000 */
.L_x_20:
[----:B------:R-:W1:Y:S01]  /*2e80*/  S2UR UR16, SR_CgaCtaId ;  /* 0x00000000001079c3 */ /* 0x000e620000008800 */
[----:B------:R-:W-:Y:S01]  /*2e90*/  UMOV UR11, 0x400 ;  /* 0x00000400000b7882 */ /* 0x000fe20000000000 */
[----:B------:R-:W-:-:S05]  /*2ea0*/  IMAD.U32 R229, RZ, RZ, UR24 ;  /* 0x00000018ffe57e24 */ /* 0x000fca000f8e00ff */
[----:B------:R-:W-:Y:S01]  /*2eb0*/  SHF.L.U32 R229, R229, 0x1f, RZ ;  /* 0x0000001fe5e57819 */ /* 0x000fe200000006ff */
[----:B-1----:R-:W-:-:S04]  /*2ec0*/  ULEA UR11, UR16, UR11, 0x18 ;  /* 0x0000000b100b7291 */ /* 0x002fc8000f8ec03f */
[----:B------:R-:W-:-:S09]  /*2ed0*/  ULEA UR16, UR23, UR11, 0x3 ;  /* 0x0000000b17107291 */ /* 0x000fd2000f8e183f */
[----:B------:R1:W2:Y:S01]  /*2ee0*/  SYNCS.PHASECHK.TRANS64.TRYWAIT P0, [UR16], R229 ;  /* 0x000000e5ff0075a7 */ /* 0x0002a20008000150 */
[----:B------:R-:W-:Y:S05]  /*2ef0*/  @!P1 BRA `(.L_x_21) ;  /* 0x0000000000049947 */ /* 0x000fea0003800000 */
[----:B------:R-:W-:Y:S01]  /*2f00*/  BPT.TRAP 0x1 ;  /* 0x000000040000795c */ /* 0x000fe20000300000 */
.L_x_21:
[----:B--2---:R-:W-:Y:S05]  /*2f10*/  @P0 BRA `(.L_x_22) ;  /* 0x0000000000080947 */ /* 0x004fea0003800000 */
[----:B------:R-:W2:Y:S02]  /*2f20*/  SYNCS.PHASECHK.TRANS64.TRYWAIT P0, [UR16], R229 ;  /* 0x000000e5ff0075a7 */ /* 0x000ea40008000150 */
[----:B--2---:R-:W-:Y:S05]  /*2f30*/  @!P0 BRA `(.L_x_23) ;  /* 0x000000d400648947 */ /* 0x004fea0003800000 */
.L_x_22:
[----:B------:R-:W-:Y:S01]  /*2f40*/  UIADD3 UR16, UR11, 0x30180, URZ ;  /* 0x000301800b107890 */ /* 0x000fe2000fffe03f */
[----:B------:R-:W-:Y:S01]  /*2f50*/  WARPGROUP.ARRIVE ;  /* 0x00000000000079c5 */ /* 0x000fe20000000000 */
[----:B------:R-:W-:Y:S02]  /*2f60*/  UISETP.NE.AND UP0, UPT, UR7, URZ, UPT ;  /* 0x0000003f0700728c */ /* 0x000fe4000bf05270 */
[----:B------:R-:W-:Y:S02]  /*2f70*/  USHF.R.U32.HI UR16, URZ, 0x4, UR16 ;  /* 0x000000043f107899 */ /* 0x000fe40008011610 */
[----:B------:R-:W-:Y:S02]  /*2f80*/  USEL UR8, UR8, URZ, !UP0 ;  /* 0x0000003f08087287 */ /* 0x000fe4000c000000 */
[----:B------:R-:W-:Y:S02]  /*2f90*/  ULOP3.LUT UR16, UR16, 0x3fff, URZ, 0xc0, !UPT ;  /* 0x00003fff10107892 */ /* 0x000fe4000f8ec03f */
[----:B------:R-:W-:-:S02]  /*2fa0*/  UISETP.NE.U32.AND UP0, UPT, UR8, URZ, UPT ;  /* 0x0000003f0800728c */ /* 0x000fc4000bf05070 */
[----:B------:R-:W-:Y:S02]  /*2fb0*/  ULOP3.LUT UR7, UR10, 0x10000, URZ, 0xfc, !UPT ;  /* 0x000100000a077892 */ /* 0x000fe4000f8efc3f */
[----:B------:R-:W-:Y:S02]  /*2fc0*/  ULOP3.LUT UR8, UR16, 0x10000, URZ, 0xfc, !UPT ;  /* 0x0001000010087892 */ /* 0x000fe4000f8efc3f */
[----:B------:R-:W-:Y:S02]  /*2fd0*/  ULEA UR7, UR23, UR7, 0xb ;  /* 0x0000000717077291 */ /* 0x000fe4000f8e583f */
[----:B------:R-:W-:Y:S01]  /*2fe0*/  ULEA UR8, UR23, UR8, 0xa ;  /* 0x0000000817087291 */ /* 0x000fe2000f8e503f */
[----:B------:R-:W-:Y:S01]  /*2ff0*/  UMOV UR17, 0x40000040 ;  /* 0x4000004000117882 */ /* 0x000fe20000000000 */
[----:B------:R-:W-:Y:S01]  /*3000*/  UMOV UR19, 0x40000040 ;  /* 0x4000004000137882 */ /* 0x000fe20000000000 */
[----:B------:R-:W-:Y:S02]  /*3010*/  UIADD3 UR6, UR6, 0x4, URZ ;  /* 0x0000000406067890 */ /* 0x000fe4000fffe03f */
[----:B------:R-:W-:-:S02]  /*3020*/  UMOV UR16, UR7 ;  /* 0x0000000700107c82 */ /* 0x000fc40008000000 */
[----:B------:R-:W-:Y:S02]  /*3030*/  UMOV UR18, UR8 ;  /* 0x0000000800127c82 */ /* 0x000fe40008000000 */
[----:B------:R-:W-:Y:S01]  /*3040*/  QGMMA.64x128x32.F32.E4M3.E4M3 R88, gdesc[UR16], R88, UP0 ;  /* 0x01e00000105879f3 */ /* 0x000fe2000bf00858 */
[----:B------:R-:W-:Y:S01]  /*3050*/  UIADD3 UR16, UR7, 0x400, URZ ;  /* 0x0000040007107890 */ /* 0x000fe2000fffe03f */
[----:B------:R-:W-:-:S10]  /*3060*/  UMOV UR17, 0x40000040 ;  /* 0x4000004000117882 */ /* 0x000fd40000000000 */
[----:B------:R-:W-:Y:S01]  /*3070*/  QGMMA.64x128x32.F32.E4M3.E4M3 R24, gdesc[UR16], R24, UP0 ;  /* 0x01e00000101879f3 */ /* 0x000fe2000bf00818 */
[----:B------:R-:W-:Y:S02]  /*3080*/  UIADD3 UR16, UR7, 0x2, URZ ;  /* 0x0000000207107890 */ /* 0x000fe4000fffe03f */
[----:B------:R-:W-:Y:S01]  /*3090*/  UIADD3 UR18, UR8, 0x2, URZ ;  /* 0x0000000208127890 */ /* 0x000fe2000fffe03f */
[----:B------:R-:W-:Y:S01]  /*30a0*/  UMOV UR17, 0x40000040 ;  /* 0x4000004000117882 */ /* 0x000fe20000000000 */
[----:B------:R-:W-:Y:S01]  /*30b0*/  UMOV UR19, 0x40000040 ;  /* 0x4000004000137882 */ /* 0x000fe20000000000 */
[----:B------:R-:W-:-:S06]  /*30c0*/  UISETP.NE.AND UP0, UPT, UR6, UR27, UPT ;  /* 0x0000001b0600728c */ /* 0x000fcc000bf05270 */
        /* <DEDUP_REMOVED lines=18> */
[----:B------:R-:W-:Y:S01]  /*31f0*/  UMOV UR17, 0x40000040 ;  /* 0x4000004000117882 */ /* 0x000fe20000000000 */
[----:B------:R-:W-:-:S06]  /*3200*/  USEL UR7, URZ, 0x1, UP0 ;  /* 0x000000013f077887 */ /* 0x000fcc0008000000 */
[----:B------:R-:W-:-:S03]  /*3210*/  ISETP.NE.AND P0, PT, RZ, UR7, PT ;  /* 0x00000007ff007c0c */ /* 0x000fc6000bf05270 */
[----:B------:R-:W-:Y:S03]  /*3220*/  QGMMA.64x128x32.F32.E4M3.E4M3 R24, gdesc[UR16], R24, gsb0 ;  /* 0x01e00000101879f3 */ /* 0x000fe60008000818 */
[----:B------:R-:W-:-:S07]  /*3230*/  WARPGROUP.DEPBAR.LE gsb0, 0x1 ;  /* 0x00008000000079c5 */ /* 0x000fce0000010100 */
[----:B------:R-:W-:Y:S05]  /*3240*/  @!P0 BRA `(.L_x_24) ;  /* 0x0000000c00708947 */ /* 0x000fea0003800000 */
[----:B------:R-:W-:Y:S02]  /*3250*/  WARPGROUP.DEPBAR.LE gsb0, 0x0 ;  /* 0x00008000000079c5 */ /* 0x000fe40000010000 */
[----:B-----5:R-:W-:-:S01]  /*3260*/  FADD R227, R89, R227 ;  /* 0x000000e359e37221 */ /* 0x020fc20000000000 */
[----:B------:R-:W-:Y:S01]  /*3270*/  FADD R226, R90, R226 ;  /* 0x000000e25ae27221 */ /* 0x000fe20000000000 */
[----:B------:R-:W-:-:S01]  /*3280*/  FADD R225, R91, R225 ;  /* 0x000000e15be17221 */ /* 0x000fc20000000000 */
[----:B------:R-:W-:Y:S01]  /*3290*/  FADD R224, R92, R224 ;  /* 0x000000e05ce07221 */ /* 0x000fe20000000000 */
[----:B------:R-:W-:-:S01]  /*32a0*/  FADD R223, R93, R223 ;  /* 0x000000df5ddf7221 */ /* 0x000fc20000000000 */
[----:B------:R2:W-:Y:S01]  /*32b0*/  STL [R1+0x80], R227 ;  /* 0x000080e301007387 */ /* 0x0005e20000100800 */
[----:B------:R-:W-:-:S01]  /*32c0*/  FADD R222, R94, R222 ;  /* 0x000000de5ede7221 */ /* 0x000fc20000000000 */
[----:B------:R-:W-:Y:S01]  /*32d0*/  FADD R221, R95, R221 ;  /* 0x000000dd5fdd7221 */ /* 0x000fe20000000000 */
[----:B------:R-:W-:-:S01]  /*32e0*/  FADD R220, R96, R220 ;  /* 0x000000dc60dc7221 */ /* 0x000fc20000000000 */
[----:B------:R-:W-:Y:S01]  /*32f0*/  FADD R219, R97, R219 ;  /* 0x000000db61db7221 */ /* 0x000fe20000000000 */
[----:B------:R-:W-:-:S01]  /*3300*/  FADD R218, R98, R218 ;  /* 0x000000da62da7221 */ /* 0x000fc20000000000 */
[----:B------:R-:W-:Y:S01]  /*3310*/  FADD R217, R99, R217 ;  /* 0x000000d963d97221 */ /* 0x000fe20000000000 */
[----:B------:R-:W-:-:S01]  /*3320*/  FADD R216, R100, R216 ;  /* 0x000000d864d87221 */ /* 0x000fc20000000000 */
[----:B------:R-:W-:Y:S01]  /*3330*/  FADD R215, R101, R215 ;  /* 0x000000d765d77221 */ /* 0x000fe20000000000 */
[----:B------:R-:W-:-:S01]  /*3340*/  FADD R214, R102, R214 ;  /* 0x000000d666d67221 */ /* 0x000fc20000000000 */
[----:B--2---:R-:W2:Y:S01]  /*3350*/  LDL.LU R227, [R1+0x28] ;  /* 0x0000280001e37983 */ /* 0x004ea20000300800 */
[----:B------:R-:W-:-:S01]  /*3360*/  FADD R213, R103, R213 ;  /* 0x000000d567d57221 */ /* 0x000fc20000000000 */
[----:B------:R-:W-:Y:S01]  /*3370*/  FADD R212, R104, R212 ;  /* 0x000000d468d47221 */ /* 0x000fe20000000000 */
[----:B------:R-:W-:-:S01]  /*3380*/  FADD R211, R105, R211 ;  /* 0x000000d369d37221 */ /* 0x000fc20000000000 */
[----:B------:R3:W-:Y:S01]  /*3390*/  STL [R1+0x84], R226 ;  /* 0x000084e201007387 */ /* 0x0007e20000100800 */
[----:B------:R-:W-:-:S03]  /*33a0*/  FADD R228, R88, R228 ;  /* 0x000000e458e47221 */ /* 0x000fc60000000000 */
[----:B---3--:R-:W3:Y:S04]  /*33b0*/  LDL.LU R226, [R1+0x24] ;  /* 0x0000240001e27983 */ /* 0x008ee80000300800 */
[----:B------:R4:W-:Y:S04]  /*33c0*/  STL [R1+0x88], R225 ;  /* 0x000088e101007387 */ /* 0x0009e80000100800 */
[----:B----4-:R-:W4:Y:S04]  /*33d0*/  LDL.LU R225, [R1+0x20] ;  /* 0x0000200001e17983 */ /* 0x010f280000300800 */
[----:B------:R0:W-:Y:S04]  /*33e0*/  STL [R1+0x8c], R224 ;  /* 0x00008ce001007387 */ /* 0x0001e80000100800 */
[----:B0-----:R-:W4:Y:S04]  /*33f0*/  LDL.LU R224, [R1+0x1c] ;  /* 0x00001c0001e07983 */ /* 0x001f280000300800 */
        /* <DEDUP_REMOVED lines=13> */
[----:B0-----:R-:W4:Y:S04]  /*34d0*/  LDL.LU R217, [R1] ;  /* 0x0000000001d97983 */ /* 0x001f280000300800 */
[----:B------:R-:W-:Y:S04]  /*34e0*/  STL [R1+0xac], R216 ;  /* 0x0000acd801007387 */ /* 0x000fe80000100800 */
[----:B------:R-:W-:Y:S04]  /*34f0*/  STL [R1+0xb0], R215 ;  /* 0x0000b0d701007387 */ /* 0x000fe80000100800 */
[----:B------:R-:W-:Y:S04]  /*3500*/  STL [R1+0xb4], R214 ;  /* 0x0000b4d601007387 */ /* 0x000fe80000100800 */
[----:B------:R-:W-:Y:S04]  /*3510*/  STL [R1+0xb8], R213 ;  /* 0x0000b8d501007387 */ /* 0x000fe80000100800 */
[----:B------:R-:W-:Y:S04]  /*3520*/  STL [R1+0xbc], R212 ;  /* 0x0000bcd401007387 */ /* 0x000fe80000100800 */
[----:B------:R0:W-:Y:S01]  /*3530*/  STL [R1+0xc0], R211 ;  /* 0x0000c0d301007387 */ /* 0x0001e20000100800 */
[----:B--2---:R-:W-:-:S01]  /*3540*/  FADD R227, R70, R227 ;  /* 0x000000e346e37221 */ /* 0x004fc20000000000 */
[----:B---3--:R-:W-:Y:S01]  /*3550*/  FADD R226, R69, R226 ;  /* 0x000000e245e27221 */ /* 0x008fe20000000000 */
[----:B----4-:R-:W-:-:S01]  /*3560*/  FADD R225, R68, R225 ;  /* 0x000000e144e17221 */ /* 0x010fc20000000000 */
[----:B------:R-:W-:Y:S01]  /*3570*/  FADD R224, R67, R224 ;  /* 0x000000e043e07221 */ /* 0x000fe20000000000 */
[----:B------:R-:W-:-:S01]  /*3580*/  FADD R223, R66, R223 ;  /* 0x000000df42df7221 */ /* 0x000fc20000000000 */
[----:B------:R-:W-:Y:S01]  /*3590*/  FADD R222, R65, R222 ;  /* 0x000000de41de7221 */ /* 0x000fe20000000000 */
[----:B------:R-:W-:-:S01]  /*35a0*/  FADD R221, R64, R221 ;  /* 0x000000dd40dd7221 */ /* 0x000fc20000000000 */
[----:B------:R-:W-:Y:S01]  /*35b0*/  FADD R220, R63, R220 ;  /* 0x000000dc3fdc7221 */ /* 0x000fe20000000000 */
[----:B------:R-:W-:-:S01]  /*35c0*/  FADD R219, R62, R219 ;  /* 0x000000db3edb7221 */ /* 0x000fc20000000000 */
[----:B------:R-:W-:Y:S01]  /*35d0*/  FADD R218, R61, R218 ;  /* 0x000000da3dda7221 */ /* 0x000fe20000000000 */
[----:B------:R-:W-:-:S05]  /*35e0*/  FADD R217, R60, R217 ;  /* 0x000000d93cd97221 */ /* 0x000fca0000000000 */
[----:B------:R2:W-:Y:S04]  /*35f0*/  STL [R1], R217 ;  /* 0x000000d901007387 */ /* 0x0005e80000100800 */
[----:B------:R3:W-:Y:S04]  /*3600*/  STL [R1+0x4], R218 ;  /* 0x000004da01007387 */ /* 0x0007e80000100800 */
[----:B------:R4:W-:Y:S04]  /*3610*/  STL [R1+0x8], R219 ;  /* 0x000008db01007387 */ /* 0x0009e80000100800 */
[----:B------:R1:W-:Y:S04]  /*3620*/  STL [R1+0xc], R220 ;  /* 0x00000cdc01007387 */ /* 0x0003e80000100800 */
[----:B------:R1:W-:Y:S04]  /*3630*/  STL [R1+0x10], R221 ;  /* 0x000010dd01007387 */ /* 0x0003e80000100800 */
[----:B------:R1:W-:Y:S04]  /*3640*/  STL [R1+0x14], R222 ;  /* 0x000014de01007387 */ /* 0x0003e80000100800 */
[----:B------:R1:W-:Y:S04]  /*3650*/  STL [R1+0x18], R223 ;  /* 0x000018df01007387 */ /* 0x0003e80000100800 */
[----:B------:R1:W-:Y:S04]  /*3660*/  STL [R1+0x1c], R224 ;  /* 0x00001ce001007387 */ /* 0x0003e80000100800 */
[----:B0-----:R-:W4:Y:S04]  /*3670*/  LDL.LU R211, [R1+0x2c] ;  /* 0x00002c0001d37983 */ /* 0x001f280000300800 */
[----:B------:R0:W-:Y:S04]  /*3680*/  STL [R1+0x20], R225 ;  /* 0x000020e101007387 */ /* 0x0001e80000100800 */
[----:B------:R-:W4:Y:S04]  /*3690*/  LDL.LU R212, [R1+0x30] ;  /* 0x0000300001d47983 */ /* 0x000f280000300800 */
[----:B------:R0:W-:Y:S04]  /*36a0*/  STL [R1+0x24], R226 ;  /* 0x000024e201007387 */ /* 0x0001e80000100800 */
[----:B------:R-:W4:Y:S04]  /*36b0*/  LDL.LU R213, [R1+0x34] ;  /* 0x0000340001d57983 */ /* 0x000f280000300800 */
[----:B------:R0:W-:Y:S04]  /*36c0*/  STL [R1+0x28], R227 ;  /* 0x000028e301007387 */ /* 0x0001e80000100800 */
[----:B------:R-:W4:Y:S04]  /*36d0*/  LDL.LU R214, [R1+0x38] ;  /* 0x0000380001d67983 */ /* 0x000f280000300800 */
[----:B------:R-:W4:Y:S04]  /*36e0*/  LDL.LU R215, [R1+0x3c] ;  /* 0x00003c0001d77983 */ /* 0x000f280000300800 */
[----:B------:R-:W4:Y:S04]  /*36f0*/  LDL.LU R216, [R1+0x40] ;  /* 0x0000400001d87983 */ /* 0x000f280000300800 */
[----:B--2---:R-:W2:Y:S04]  /*3700*/  LDL.LU R217, [R1+0x44] ;  /* 0x0000440001d97983 */ /* 0x004ea80000300800 */
[----:B---3--:R-:W3:Y:S04]  /*3710*/  LDL.LU R218, [R1+0x48] ;  /* 0x0000480001da7983 */ /* 0x008ee80000300800 */
[----:B----4-:R-:W4:Y:S04]  /*3720*/  LDL.LU R219, [R1+0x4c] ;  /* 0x00004c0001db7983 */ /* 0x010f280000300800 */
[----:B-1----:R-:W4:Y:S04]  /*3730*/  LDL.LU R220, [R1+0x50] ;  /* 0x0000500001dc7983 */ /* 0x002f280000300800 */
[----:B------:R-:W4:Y:S04]  /*3740*/  LDL.LU R221, [R1+0x54] ;  /* 0x0000540001dd7983 */ /* 0x000f280000300800 */
[----:B------:R-:W4:Y:S04]  /*3750*/  LDL.LU R222, [R1+0x58] ;  /* 0x0000580001de7983 */ /* 0x000f280000300800 */
[----:B------:R-:W4:Y:S04]  /*3760*/  LDL.LU R223, [R1+0x5c] ;  /* 0x00005c0001df7983 */ /* 0x000f280000300800 */
[----:B------:R-:W4:Y:S04]  /*3770*/  LDL.LU R224, [R1+0x60] ;  /* 0x0000600001e07983 */ /* 0x000f280000300800 */
[----:B0-----:R-:W4:Y:S04]  /*3780*/  LDL.LU R225, [R1+0x64] ;  /* 0x0000640001e17983 */ /* 0x001f280000300800 */
[----:B------:R-:W4:Y:S04]  /*3790*/  LDL.LU R226, [R1+0x68] ;  /* 0x0000680001e27983 */ /* 0x000f280000300800 */
[----:B------:R-:W4:Y:S01]  /*37a0*/  LDL.LU R227, [R1+0x6c] ;  /* 0x00006c0001e37983 */ /* 0x000f220000300800 */
[----:B------:R-:W-:-:S05]  /*37b0*/  FADD R211, R71, R211 ;  /* 0x000000d347d37221 */ /* 0x000fca0000000000 */
[----:B------:R0:W-:Y:S01]  /*37c0*/  STL [R1+0x2c], R211 ;  /* 0x00002cd301007387 */ /* 0x0001e20000100800 */
[----:B------:R-:W-:-:S03]  /*37d0*/  FADD R212, R72, R212 ;  /* 0x000000d448d47221 */ /* 0x000fc60000000000 */
[----:B0-----:R0:W5:Y:S01]  /*37e0*/  LDL.LU R211, [R1+0xc0] ;  /* 0x0000c00001d37983 */ /* 0x0011620000300800 */
[----:B------:R-:W-:-:S03]  /*37f0*/  FADD R213, R73, R213 ;  /* 0x000000d549d57221 */ /* 0x000fc60000000000 */
[----:B------:R1:W-:Y:S01]  /*3800*/  STL [R1+0x30], R212 ;  /* 0x000030d401007387 */ /* 0x0003e20000100800 */
[----:B------:R-:W-:-:S01]  /*3810*/  FADD R214, R74, R214 ;  /* 0x000000d64ad67221 */ /* 0x000fc20000000000 */
[----:B------:R-:W-:Y:S02]  /*3820*/  FADD R215, R75, R215 ;  /* 0x000000d74bd77221 */ /* 0x000fe40000000000 */
[----:B-1----:R0:W5:Y:S01]  /*3830*/  LDL.LU R212, [R1+0xbc] ;  /* 0x0000bc0001d47983 */ /* 0x0021620000300800 */
[----:B------:R-:W-:-:S03]  /*3840*/  FADD R216, R76, R216 ;  /* 0x000000d84cd87221 */ /* 0x000fc60000000000 */
[----:B------:R1:W-:Y:S01]  /*3850*/  STL [R1+0x34], R213 ;  /* 0x000034d501007387 */ /* 0x0003e20000100800 */
[----:B--2---:R-:W-:-:S03]  /*3860*/  FADD R217, R77, R217 ;  /* 0x000000d94dd97221 */ /* 0x004fc60000000000 */
[----:B-1----:R0:W5:Y:S01]  /*3870*/  LDL.LU R213, [R1+0xb8] ;  /* 0x0000b80001d57983 */ /* 0x0021620000300800 */
[----:B---3--:R-:W-:-:S03]  /*3880*/  FADD R218, R78, R218 ;  /* 0x000000da4eda7221 */ /* 0x008fc60000000000 */
[----:B------:R1:W-:Y:S01]  /*3890*/  STL [R1+0x38], R214 ;  /* 0x000038d601007387 */ /* 0x0003e20000100800 */
[----:B----4-:R-:W-:-:S01]  /*38a0*/  FADD R219, R79, R219 ;  /* 0x000000db4fdb7221 */ /* 0x010fc20000000000 */
[----:B------:R-:W-:Y:S02]  /*38b0*/  FADD R220, R80, R220 ;  /* 0x000000dc50dc7221 */ /* 0x000fe40000000000 */
[----:B-1----:R0:W5:Y:S04]  /*38c0*/  LDL.LU R214, [R1+0xb4] ;  /* 0x0000b40001d67983 */ /* 0x0021680000300800 */
[----:B------:R1:W-:Y:S01]  /*38d0*/  STL [R1+0x3c], R215 ;  /* 0x00003cd701007387 */ /* 0x0003e20000100800 */
[----:B------:R-:W-:-:S01]  /*38e0*/  FADD R221, R81, R221 ;  /* 0x000000dd51dd7221 */ /* 0x000fc20000000000 */
[----:B------:R-:W-:-:S02]  /*38f0*/  FADD R222, R82, R222 ;  /* 0x000000de52de7221 */ /* 0x000fc40000000000 */
[----:B-1----:R0:W5:Y:S04]  /*3900*/  LDL.LU R215, [R1+0xb0] ;  /* 0x0000b00001d77983 */ /* 0x0021680000300800 */
[----:B------:R1:W-:Y:S01]  /*3910*/  STL [R1+0x40], R216 ;  /* 0x000040d801007387 */ /* 0x0003e20000100800 */
[----:B------:R-:W-:-:S03]  /*3920*/  FADD R223, R83, R223 ;  /* 0x000000df53df7221 */ /* 0x000fc60000000000 */
        /* <DEDUP_REMOVED lines=13> */
[----:B------:R1:W-:Y:S04]  /*3a00*/  STL [R1+0x54], R221 ;  /* 0x000054dd01007387 */ /* 0x0003e80000100800 */
        /* <DEDUP_REMOVED lines=12> */
[----:B-1----:R0:W5:Y:S01]  /*3ad0*/  LDL.LU R227, [R1+0x80] ;  /* 0x0000800001e37983 */ /* 0x0021620000300800 */
        /* <DEDUP_REMOVED lines=82> */
[----:B0-----:R-:W-:-:S06]  /*4000*/  UMOV UR6, URZ ;  /* 0x0000003f00067c82 */ /* 0x001fcc0008000000 */
.L_x_24:
[----:B------:R-:W-:Y:S05]  /*4010*/  @!P1 BRA `(.L_x_25) ;  /* 0x0000000000049947 */ /* 0x000fea0003800000 */
[----:B------:R-:W-:Y:S01]  /*4020*/  BPT.TRAP 0x1 ;  /* 0x000000040000795c */ /* 0x000fe20000300000 */
.L_x_25:
[----:B------:R-:W-:Y:S02]  /*4030*/  UISETP.GT.U32.AND UP0, UPT, UR13, 0x1, UPT ;  /* 0x000000010d00788c */ /* 0x000fe4000bf04070 */
[----:B------:R-:W-:-:S04]  /*4040*/  ULEA UR8, UR25, UR11, 0x3 ;  /* 0x0000000b19087291 */ /* 0x000fc8000f8e183f */
[----:B------:R-:W-:Y:S01]  /*4050*/  UIADD3 UR8, UR8, 0x30, URZ ;  /* 0x0000003008087890 */ /* 0x000fe2000fffe03f */
[----:B------:R-:W-:-:S03]  /*4060*/  PLOP3.LUT P0, PT, PT, PT, UP0, 0x80, 0x0 ;  /* 0x000000000000781c */ /* 0x000fc60003f0f008 */
[----:B------:R-:W-:-:S09]  /*4070*/  UPRMT UR8, URZ, 0x654, UR8 ;  /* 0x000006543f087896 */ /* 0x000fd20008000008 */
[----:B------:R-:W-:Y:S01]  /*4080*/  SYNCS.ARRIVE.TRANS64.RED.A1T0 RZ, [UR8], RZ ;  /* 0x000000ffffff79a7 */ /* 0x000fe20008100408 */
[----:B------:R-:W-:Y:S05]  /*4090*/  @P0 BRA `(.L_x_26) ;  /* 0x0000000000040947 */ /* 0x000fea0003800000 */
[----:B------:R-:W-:Y:S01]  /*40a0*/  BPT.TRAP 0x1 ;  /* 0x000000040000795c */ /* 0x000fe20000300000 */
.L_x_26:
[----:B------:R-:W-:Y:S02]  /*40b0*/  UISETP.GT.AND UP2, UPT, UR26, 0x1, UPT ;  /* 0x000000011a00788c */ /* 0x000fe4000bf44270 */
[----:B------:R-:W-:Y:S02]  /*40c0*/  UIADD3 UR23, UR23, 0x1, URZ ;  /* 0x0000000117177890 */ /* 0x000fe4000fffe03f */
[----:B------:R-:W-:Y:S02]  /*40d0*/  UIADD3 UR25, UR25, 0x1, URZ ;  /* 0x0000000119197890 */ /* 0x000fe4000fffe03f */
[----:B------:R-:W-:Y:S01]  /*40e0*/  PLOP3.LUT P0, PT, PT, PT, UP2, 0x80, 0x0 ;  /* 0x000000000000781c */ /* 0x000fe20003f0f028 */
[----:B------:R-:W-:Y:S02]  /*40f0*/  UISETP.NE.AND UP0, UPT, UR23, 0x6, UPT ;  /* 0x000000061700788c */ /* 0x000fe4000bf05270 */
[----:B------:R-:W-:Y:S02]  /*4100*/  UIADD3 UR16, UR26, -0x1, URZ ;  /* 0xffffffff1a107890 */ /* 0x000fe4000fffe03f */
[----:B------:R-:W-:-:S02]  /*4110*/  USEL UR8, URZ, 0x1, UP0 ;  /* 0x000000013f087887 */ /* 0x000fc40008000000 */
[----:B------:R-:W-:Y:S02]  /*4120*/  UISETP.NE.AND UP1, UPT, UR25, 0x6, UPT ;  /* 0x000000061900788c */ /* 0x000fe4000bf25270 */
[----:B------:R-:W-:Y:S02]  /*4130*/  ULOP3.LUT UR24, UR24, UR8, URZ, 0x3c, !UPT ;  /* 0x0000000818187292 */ /* 0x000fe4000f8e3c3f */
[----:B------:R-:W-:Y:S02]  /*4140*/  USEL UR23, UR23, URZ, UP0 ;  /* 0x0000003f17177287 */ /* 0x000fe40008000000 */
[----:B------:R-:W-:Y:S01]  /*4150*/  USEL UR25, UR25, URZ, UP1 ;  /* 0x0000003f19197287 */ /* 0x000fe20008800000 */
[----:B------:R-:W-:Y:S01]  /*4160*/  UMOV UR8, 0x1 ;  /* 0x0000000100087882 */ /* 0x000fe20000000000 */
[----:B------:R-:W-:Y:S01]  /*4170*/  UMOV UR26, UR16 ;  /* 0x00000010001a7c82 */ /* 0x000fe20008000000 */
[----:B------:R-:W-:Y:S09]  /*4180*/  @P0 BRA `(.L_x_27) ;  /* 0xffffffec002c0947 */ /* 0x000ff2000383ffff */
.L_x_19:
[----:B------:R-:W-:-:S04]  /*4190*/  UISETP.NE.AND UP0, UPT, UR6, URZ, UPT ;  /* 0x0000003f0600728c */ /* 0x000fc8000bf05270 */
[----:B------:R-:W-:-:S06]  /*41a0*/  USEL UR6, URZ, 0x1, !UP0 ;  /* 0x000000013f067887 */ /* 0x000fcc000c000000 */
[----:B------:R-:W-:-:S13]  /*41b0*/  ISETP.NE.AND P0, PT, RZ, UR6, PT ;  /* 0x00000006ff007c0c */ /* 0x000fda000bf05270 */
[----:B------:R-:W-:Y:S05]  /*41c0*/  @!P0 BRA `(.L_x_28) ;  /* 0x0000000c00c48947 */ /* 0x000fea0003800000 */
[----:B------:R-:W-:Y:S02]  /*41d0*/  WARPGROUP.DEPBAR.LE gsb0, 0x0 ;  /* 0x00008000000079c5 */ /* 0x000fe40000010000 */
[----:B-----5:R-:W-:Y:S01]  /*41e0*/  FADD R227, R89, R227 ;  /* 0x000000e359e37221 */ /* 0x020fe20000000000 */
[----:B------:R-:W-:-:S04]  /*41f0*/  FADD R228, R88, R228 ;  /* 0x000000e458e47221 */ /* 0x000fc80000000000 */
[----:B------:R2:W-:Y:S04]  /*4200*/  STL [R1+0x80], R227 ;  /* 0x000080e301007387 */ /* 0x0005e80000100800 */
[----:B--2---:R-:W2:Y:S04]  /*4210*/  LDL.LU R227, [R1+0x6c] ;  /* 0x00006c0001e37983 */ /* 0x004ea80000300800 */
[----:B--2---:R2:W-:Y:S04]  /*4220*/  STL [R1+0x84], R227 ;  /* 0x000084e301007387 */ /* 0x0045e80000100800 */
        /* <DEDUP_REMOVED lines=52> */
[----:B--2---:R-:W2:Y:S01]  /*4570*/  LDL.LU R227, [R1] ;  /* 0x0000000001e37983 */ /* 0x004ea20000300800 */
[----:B------:R-:W-:Y:S01]  /*4580*/  FADD R226, R90, R226 ;  /* 0x000000e25ae27221 */ /* 0x000fe20000000000 */
        /* <DEDUP_REMOVED lines=97> */
[----:B--2---:R-:W-:-:S05]  /*4ba0*/  FADD R227, R60, R227 ;  /* 0x000000e33ce37221 */ /* 0x004fca0000000000 */
[----:B------:R2:W-:Y:S04]  /*4bb0*/  STL [R1], R227 ;  /* 0x000000e301007387 */ /* 0x0005e80000100800 */
[----:B--2---:R-:W2:Y:S02]  /*4bc0*/  LDL.LU R227, [R1+0xec] ;  /* 0x0000ec0001e37983 */ /* 0x004ea40000300800 */
[----:B--2---:R-:W-:-:S05]  /*4bd0*/  FADD R227, R61, R227 ;  /* 0x000000e33de37221 */ /* 0x004fca0000000000 */
[----:B------:R2:W-:Y:S04]  /*4be0*/  STL [R1+0x4], R227 ;  /* 0x000004e301007387 */ /* 0x0005e80000100800 */
        /* <DEDUP_REMOVED lines=78> */
[----:B--2---:R2:W5:Y:S02]  /*50d0*/  LDL.LU R227, [R1+0x80] ;  /* 0x0000800001e37983 */ /* 0x0045640000300800 */
.L_x_28:
[----:B------:R-:W-:Y:S02]  /*50e0*/  WARPGROUP.DEPBAR.LE gsb0, 0x0 ;  /* 0x00008000000079c5 */ /* 0x000fe40000010000 */
[----:B------:R-:W3:Y:S02]  /*50f0*/  LDC R24, c[0x0][0x28c] ;  /* 0x0000a300ff187b82 */ /* 0x000ee40000000800 */
[----:B---3--:R-:W-:-:S13]  /*5100*/  ISETP.GE.AND P0, PT, R24, 0x1, PT ;  /* 0x000000011800780c */ /* 0x008fda0003f06270 */
[----:B------:R-:W-:Y:S05]  /*5110*/  @!P0 BRA `(.L_x_29) ;  /* 0x0000000000488947 */ /* 0x000fea0003800000 */
[----:B------:R-:W-:-:S06]  /*5120*/  UISETP.NE.AND UP0, UPT, UR22, 0x3, UPT ;  /* 0x000000031600788c */ /* 0x000fcc000bf05270 */
[----:B------:R-:W-:-:S13]  /*5130*/  PLOP3.LUT P0, PT, PT, PT, UP0, 0x80, 0x0 ;  /* 0x000000000000781c */ /* 0x000fda0003f0f008 */
[----:B------:R-:W-:Y:S05]  /*5140*/  @!P0 BRA `(.L_x_30) ;  /* 0x0000000000048947 */ /* 0x000fea0003800000 */
[----:B------:R-:W-:Y:S01]  /*5150*/  BPT.TRAP 0x1 ;  /* 0x000000040000795c */ /* 0x000fe20000300000 */
.L_x_30:
[----:B------:R-:W-:-:S04]  /*5160*/  UISETP.LT.AND UP0, UPT, UR9, 0x1, UPT ;  /* 0x000000010900788c */ /* 0x000fc8000bf01270 */
[----:B------:R-:W-:Y:S02]  /*5170*/  USEL UR8, UR9, 0x1, UP0 ;  /* 0x0000000109087887 */ /* 0x000fe40008000000 */
[----:B------:R-:W-:Y:S02]  /*5180*/  UISETP.GT.U32.AND UP0, UPT, UR13, 0x1, UPT ;  /* 0x000000010d00788c */ /* 0x000fe4000bf04070 */
[----:B------:R-:W-:-:S04]  /*5190*/  UIADD3 UR8, UR5, UR9, -UR8 ;  /* 0x0000000905087290 */ /* 0x000fc8000fffe808 */
[----:B------:R-:W-:Y:S01]  /*51a0*/  UIMAD.WIDE.U32 UR6, UR8, -0x55555555, URZ ;  /* 0xaaaaaaab080678a5 */ /* 0x000fe2000f8e003f */
[----:B------:R-:W-:-:S03]  /*51b0*/  PLOP3.LUT P0, PT, PT, PT, UP0, 0x80, 0x0 ;  /* 0x000000000000781c */ /* 0x000fc60003f0f008 */
[----:B------:R-:W-:-:S04]  /*51c0*/  USHF.R.U32.HI UR6, URZ, 0x2, UR7 ;  /* 0x000000023f067899 */ /* 0x000fc80008011607 */
[----:B------:R-:W-:-:S04]  /*51d0*/  UIMAD UR8, UR6, -0x6, UR8 ;  /* 0xfffffffa060878a4 */ /* 0x000fc8000f8e0208 */
[----:B------:R-:W-:-:S04]  /*51e0*/  ULEA UR8, UR8, UR11, 0x3 ;  /* 0x0000000b08087291 */ /* 0x000fc8000f8e183f */
[----:B------:R-:W-:-:S04]  /*51f0*/  UIADD3 UR8, UR8, 0x30, URZ ;  /* 0x0000003008087890 */ /* 0x000fc8000fffe03f */
[----:B------:R-:W-:-:S09]  /*5200*/  UPRMT UR8, URZ, 0x654, UR8 ;  /* 0x000006543f087896 */ /* 0x000fd20008000008 */
[----:B------:R-:W-:Y:S01]  /*5210*/  SYNCS.ARRIVE.TRANS64.RED.A1T0 RZ, [UR8], RZ ;  /* 0x000000ffffff79a7 */ /* 0x000fe20008100408 */
[----:B------:R-:W-:Y:S05]  /*5220*/  @P0 BRA `(.L_x_29) ;  /* 0x0000000000040947 */ /* 0x000fea0003800000 */
[----:B------:R-:W-:Y:S01]  /*5230*/  BPT.TRAP 0x1 ;  /* 0x000000040000795c */ /* 0x000fe20000300000 */
.L_x_29:
[----:B------:R3:W-:Y:S01]  /*5240*/  STL [R1+0x88], R3 ;  /* 0x0000880301007387 */ /* 0x0007e20000100800 */
[----:B------:R-:W4:Y:S01]  /*5250*/  LDC R29, c[0x0][0x288] ;  /* 0x0000a200ff1d7b82 */ /* 0x000f220000000800 */
[----:B------:R-:W-:Y:S02]  /*5260*/  UIADD3 UR10, UR9, UR5, URZ ;  /* 0x00000005090a7290 */ /* 0x000fe4000fffe03f */
[----:B------:R-:W-:Y:S01]  /*5270*/  USHF.R.S32.HI UR11, URZ, 0x1f, UR12 ;  /* 0x0000001f3f0b7899 */ /* 0x000fe2000801140c */
[----:B------:R-:W-:Y:S01]  /*5280*/  ULDC.64 UR6, c[0x0][0x5d0] ;  /* 0x0001740000067ab9 */ /* 0x000fe20000000a00 */
[----:B------:R-:W-:Y:S01]  /*5290*/  ULDC UR16, c[0x0][0x284] ;  /* 0x0000a10000107ab9 */ /* 0x000fe20000000800 */
[----:B---3--:R-:W3:Y:S04]  /*52a0*/  LDL.LU R3, [R1+0x78] ;  /* 0x0000780001037983 */ /* 0x008ee80000300800 */
[----:B------:R0:W-:Y:S04]  /*52b0*/  STL [R1+0x84], R2 ;  /* 0x0000840201007387 */ /* 0x0001e80000100800 */
[----:B-----5:R1:W-:Y:S01]  /*52c0*/  STL [R1+0x80], R0 ;  /* 0x0000800001007387 */ /* 0x0203e20000100800 */
[----:B0-----:R-:W0:Y:S03]  /*52d0*/  S2R R2, SR_TID.X ;  /* 0x0000000000027919 */ /* 0x001e260000002100 */
[----:B-1----:R-:W2:Y:S01]  /*52e0*/  LDL.LU R0, [R1+0x7c] ;  /* 0x00007c0001007983 */ /* 0x002ea20000300800 */
[----:B------:R-:W-:Y:S01]  /*52f0*/  UISETP.GE.U32.AND UP1, UPT, UR9, 0x6, UPT ;  /* 0x000000060900788c */ /* 0x000fe2000bf26070 */
[----:B0-----:R-:W-:-:S02]  /*5300*/  SHF.R.U32.HI R24, RZ, 0x2, R2 ;  /* 0x00000002ff187819 */ /* 0x001fc40000011602 */
[----:B------:R-:W-:Y:S02]  /*5310*/  SHF.R.U32.HI R27, RZ, 0x7, R2 ;  /* 0x00000007ff1b7819 */ /* 0x000fe40000011602 */
[----:B------:R-:W-:Y:S02]  /*5320*/  LOP3.LUT R26, R2, 0x60, RZ, 0xc0, !PT ;  /* 0x00000060021a7812 */ /* 0x000fe400078ec0ff */
[----:B------:R-:W-:Y:S02]  /*5330*/  LOP3.LUT R25, R24, 0x7, RZ, 0xc0, !PT ;  /* 0x0000000718197812 */ /* 0x000fe400078ec0ff */
[----:B------:R-:W-:Y:S02]  /*5340*/  LOP3.LUT R24, R27, 0x1, RZ, 0xc0, !PT ;  /* 0x000000011b187812 */ /* 0x000fe400078ec0ff */
[----:B------:R-:W-:-:S03]  /*5350*/  SHF.R.U32.HI R28, RZ, 0x1, R26 ;  /* 0x00000001ff1c7819 */ /* 0x000fc6000001161a */
[----:B------:R-:W-:Y:S01]  /*5360*/  IMAD.SHL.U32 R26, R24, 0x40, RZ ;  /* 0x00000040181a7824 */ /* 0x000fe200078e00ff */
[----:B------:R-:W-:Y:S01]  /*5370*/  IADD3 R27, RZ, -R28, -R25 ;  /* 0x8000001cff1b7210 */ /* 0x000fe20007ffe819 */
[----:B------:R-:W-:-:S03]  /*5380*/  IMAD.SHL.U32 R32, R2, 0x2, RZ ;  /* 0x0000000202207824 */ /* 0x000fc600078e00ff */
[----:B------:R-:W-:Y:S01]  /*5390*/  LOP3.LUT R43, R26, 0x40, R25, 0xe2, !PT ;  /* 0x000000401a2b7812 */ /* 0x000fe200078ee219 */
[----:B------:R-:W-:Y:S01]  /*53a0*/  IMAD R42, R24, -0x40, R27 ;  /* 0xffffffc0182a7824 */ /* 0x000fe200078e021b */
[----:B------:R-:W-:Y:S01]  /*53b0*/  LOP3.LUT R24, R2, 0x3, RZ, 0xc0, !PT ;  /* 0x0000000302187812 */ /* 0x000fe200078ec0ff */
[----:B---3--:R-:W-:Y:S02]  /*53c0*/  IMAD.SHL.U32 R41, R3, 0x80, RZ ;  /* 0x0000008003297824 */ /* 0x008fe400078e00ff */
[----:B------:R0:W5:Y:S01]  /*53d0*/  LDL.LU R3, [R1+0x88] ;  /* 0x0000880001037983 */ /* 0x0001620000300800 */
[----:B------:R-:W-:-:S03]  /*53e0*/  UISETP.GT.U32.AND UP0, UPT, UR10, 0x5, UPT ;  /* 0x000000050a00788c */ /* 0x000fc6000bf04070 */
[----:B------:R0:W5:Y:S01]  /*53f0*/  LDL.LU R2, [R1+0x84] ;  /* 0x0000840001027983 */ /* 0x0001620000300800 */
[C---:B----4-:R-:W-:Y:S01]  /*5400*/  ISETP.GE.AND P0, PT, R41.reuse, R29, PT ;  /* 0x0000001d2900720c */ /* 0x050fe20003f06270 */
[----:B------:R-:W-:Y:S01]  /*5410*/  UIMAD UR5, UR11, UR6, URZ ;  /* 0x000000060b0572a4 */ /* 0x000fe2000f8e023f */
[----:B------:R-:W-:Y:S01]  /*5420*/  LOP3.LUT R32, R41, 0x6, R32, 0xf8, !PT ;  /* 0x0000000629207812 */ /* 0x000fe200078ef820 */
[----:B------:R-:W-:Y:S01]  /*5430*/  UISETP.LT.U32.AND UP0, UPT, UR9, 0x6, UP0 ;  /* 0x000000060900788c */ /* 0x000fe20008701070 */
[----:B------:R-:W-:Y:S01]  /*5440*/  IMAD.U32 R27, RZ, RZ, UR6 ;  /* 0x00000006ff1b7e24 */ /* 0x000fe2000f8e00ff */
[----:B------:R-:W-:Y:S01]  /*5450*/  UIMAD UR8, UR12, UR7, UR5 ;  /* 0x000000070c0872a4 */ /* 0x000fe2000f8e0205 */
[----:B------:R-:W-:Y:S01]  /*5460*/  SHF.R.S32.HI R33, RZ, 0x1f, R32 ;  /* 0x0000001fff217819 */ /* 0x000fe20000011420 */
[----:B------:R-:W-:Y:S01]  /*5470*/  UIMAD.WIDE.U32 UR6, UR10, -0x55555555, URZ ;  /* 0xaaaaaaab0a0678a5 */ /* 0x000fe2000f8e003f */
[----:B------:R-:W-:Y:S01]  /*5480*/  IMAD R24, R24, -0x2, R29 ;  /* 0xfffffffe18187824 */ /* 0x000fe200078e021d */
[----:B------:R-:W-:Y:S01]  /*5490*/  USEL UR5, URZ, 0x1, !UP0 ;  /* 0x000000013f057887 */ /* 0x000fe2000c000000 */
[----:B--2---:R-:W-:-:S02]  /*54a0*/  IMAD.SHL.U32 R25, R0, 0x100, RZ ;  /* 0x0000010000197824 */ /* 0x004fc400078e00ff */
[----:B------:R-:W-:Y:S02]  /*54b0*/  IMAD.WIDE R38, R0, 0x100, RZ ;  /* 0x0000010000267825 */ /* 0x000fe400078e02ff */
[----:B------:R0:W5:Y:S01]  /*54c0*/  LDL.LU R0, [R1+0x80] ;  /* 0x0000800001007983 */ /* 0x0001620000300800 */
[----:B------:R-:W-:Y:S01]  /*54d0*/  ISETP.GE.OR P0, PT, R25, UR16, P0 ;  /* 0x0000001019007c0c */ /* 0x000fe20008706670 */
[----:B------:R-:W-:Y:S01]  /*54e0*/  USHF.R.U32.HI UR6, URZ, 0x2, UR7 ;  /* 0x000000023f067899 */ /* 0x000fe20008011607 */
[----:B------:R-:W-:Y:S01]  /*54f0*/  IMAD.WIDE.U32 R26, R27, UR12, R32 ;  /* 0x0000000c1b1a7c25 */ /* 0x000fe2000f8e0020 */
[----:B------:R-:W-:Y:S01]  /*5500*/  ULOP3.LUT UR4, UR4, UR5, URZ, 0x3c, !UPT ;  /* 0x0000000504047292 */ /* 0x000fe2000f8e3c3f */
[----:B------:R-:W-:Y:S01]  /*5510*/  IADD3 R42, -R25, UR16, R42 ;  /* 0x00000010192a7c10 */ /* 0x000fe2000fffe12a */
[----:B------:R-:W-:Y:S01]  /*5520*/  UIMAD UR5, UR6, -0x6, UR10 ;  /* 0xfffffffa060578a4 */ /* 0x000fe2000f8e020a */
[----:B------:R-:W-:Y:S01]  /*5530*/  VIADD R27, R27, UR8 ;  /* 0x000000081b1b7c36 */ /* 0x000fe20008000000 */
[----:B------:R-:W-:Y:S01]  /*5540*/  @UP1 ULOP3.LUT UR4, UR4, 0x1, UR6, 0x78, !UPT ;  /* 0x0000000104041892 */ /* 0x000fe2000f8e7806 */
[----:B------:R-:W-:Y:S01]  /*5550*/  LOP3.LUT R43, R38, R43, R28, 0xfe, !PT ;  /* 0x0000002b262b7212 */ /* 0x000fe200078efe1c */
[----:B------:R-:W-:-:S02]  /*5560*/  IMAD.IADD R41, R24, 0x1, -R41 ;  /* 0x0000000118297824 */ /* 0x000fc400078e0a29 */
[----:B------:R-:W-:Y:S02]  /*5570*/  IMAD.MOV.U32 R40, RZ, RZ, -0x1 ;  /* 0xffffffffff287424 */ /* 0x000fe400078e00ff */
[----:B0-----:R-:W-:Y:S06]  /*5580*/  @P0 BRA `(.L_x_31) ;  /* 0x0000008c00ec0947 */ /* 0x001fec0003800000 */
[----:B------:R-:W0:Y:S01]  /*5590*/  LDC.64 R28, c[0x0][0x5c8] ;  /* 0x00017200ff1c7b82 */ /* 0x000e220000000a00 */
[----:B------:R-:W-:Y:S01]  /*55a0*/  ULDC.64 UR6, c[0x0][0x5c0] ;  /* 0x0001700000067ab9 */ /* 0x000fe20000000a00 */
[----:B------:R-:W-:Y:S01]  /*55b0*/  BSSY B0, `(.L_x_31) ;  /* 0x00008f8000007945 */ /* 0x000fe20003800000 */
[-C--:B0-----:R-:W-:Y:S01]  /*55c0*/  IMAD R24, R39, R28.reuse, RZ ;  /* 0x0000001c27187224 */ /* 0x081fe200078e02ff */
[----:B------:R-:W-:Y:S01]  /*55d0*/  SHF.L.U64.HI R34, R28, 0x3, R29 ;  /* 0x000000031c227819 */ /* 0x000fe2000001021d */
[----:B------:R-:W-:-:S04]  /*55e0*/  IMAD.WIDE.U32 R26, R43, R28, R26 ;  /* 0x0000001c2b1a7225 */ /* 0x000fc800078e001a */
[----:B------:R-:W-:Y:S01]  /*55f0*/  IMAD R25, R43, R29, R24 ;  /* 0x0000001d2b197224 */ /* 0x000fe200078e0218 */
[----:B------:R-:W-:Y:S01]  /*5600*/  IADD3 R24, P3, R26, UR6, RZ ;  /* 0x000000061a187c10 */ /* 0x000fe2000ff7e0ff */
[C---:B------:R-:W-:Y:S01]  /*5610*/  IMAD.SHL.U32 R35, R28.reuse, 0x8, RZ ;  /* 0x000000081c237824 */ /* 0x040fe200078e00ff */
[----:B------:R-:W-:Y:S01]  /*5620*/  LEA R30, P2, R28, R26, 0x7 ;  /* 0x0000001a1c1e7211 */ /* 0x000fe200078438ff */
[----:B------:R-:W-:-:S03]  /*5630*/  IMAD.IADD R27, R27, 0x1, R25 ;  /* 0x000000011b1b7824 */ /* 0x000fc600078e0219 */
[----:B------:R-:W-:Y:S02]  /*5640*/  IADD3 R26, P1, P0, R26, UR6, R35 ;  /* 0x000000061a1a7c10 */ /* 0x000fe4000f83e023 */
[----:B------:R-:W-:Y:S02]  /*5650*/  IADD3.X R25, R27, UR7, RZ, P3, !PT ;  /* 0x000000071b197c10 */ /* 0x000fe40009ffe4ff */
[----:B------:R-:W-:Y:S02]  /*5660*/  FSETP.NEU.AND P3, PT, RZ, UR21, PT ;  /* 0x00000015ff007c0b */ /* 0x000fe4000bf6d000 */
[----:B------:R-:W-:Y:S02]  /*5670*/  LEA.HI.X R31, R28, R27, R29, 0x7, P2 ;  /* 0x0000001b1c1f7211 */ /* 0x000fe400010f3c1d */
[C---:B------:R-:W-:Y:S02]  /*5680*/  IADD3 R28, P2, R30.reuse, UR6, RZ ;  /* 0x000000061e1c7c10 */ /* 0x040fe4000ff5e0ff */
[----:B------:R-:W-:-:S02]  /*5690*/  IADD3 R30, P5, P6, R30, UR6, R35 ;  /* 0x000000061e1e7c10 */ /* 0x000fc4000febe023 */
[----:B------:R-:W-:Y:S02]  /*56a0*/  IADD3.X R29, R31, UR7, RZ, P2, !PT ;  /* 0x000000071f1d7c10 */ /* 0x000fe400097fe4ff */
[--C-:B------:R-:W-:Y:S02]  /*56b0*/  IADD3.X R27, R27, UR7, R34.reuse, P1, P0 ;  /* 0x000000071b1b7c10 */ /* 0x100fe40008fe0422 */
[----:B------:R-:W-:Y:S01]  /*56c0*/  IADD3.X R31, R31, UR7, R34, P5, P6 ;  /* 0x000000071f1f7c10 */ /* 0x000fe2000afec422 */
[----:B------:R-:W-:Y:S06]  /*56d0*/  @!P3 BRA `(.L_x_32) ;  /* 0x0000006c0014b947 */ /* 0x000fec0003800000 */
[----:B------:R-:W-:Y:S01]  /*56e0*/  ULDC.64 UR16, c[0x0][0x5b8] ;  /* 0x00016e0000107ab9 */ /* 0x000fe20000000a00 */
[----:B------:R-:W-:Y:S01]  /*56f0*/  ISETP.GE.AND P0, PT, R42, 0x1, PT ;  /* 0x000000012a00780c */ /* 0x000fe20003f06270 */
[----:B------:R-:W-:Y:S02]  /*5700*/  UIMAD UR6, UR11, UR16, URZ ;  /* 0x000000100b0672a4 */ /* 0x000fe4000f8e023f */
[----:B------:R-:W-:Y:S01]  /*5710*/  IMAD.U32 R35, RZ, RZ, UR16 ;  /* 0x00000010ff237e24 */ /* 0x000fe2000f8e00ff */
[----:B------:R-:W-:Y:S01]  /*5720*/  BSSY B1, `(.L_x_33) ;  /* 0x0000010000017945 */ /* 0x000fe20003800000 */
[----:B------:R-:W-:Y:S01]  /*5730*/  ISETP.LT.OR P3, PT, R41, 0x1, !P0 ;  /* 0x000000012900780c */ /* 0x000fe20004761670 */
[----:B------:R-:W-:Y:S02]  /*5740*/  UIMAD UR6, UR12, UR17, UR6 ;  /* 0x000000110c0672a4 */ /* 0x000fe4000f8e0206 */
[----:B------:R-:W-:Y:S01]  /*5750*/  IMAD.WIDE.U32 R32, R35, UR12, R32 ;  /* 0x0000000c23207c25 */ /* 0x000fe2000f8e0020 */
[----:B------:R-:W-:-:S03]  /*5760*/  ULDC.64 UR10, c[0x0][0x5a8] ;  /* 0x00016a00000a7ab9 */ /* 0x000fc60000000a00 */
[----:B------:R-:W-:Y:S02]  /*5770*/  IMAD.MOV.U32 R36, RZ, RZ, R32 ;  /* 0x000000ffff247224 */ /* 0x000fe400078e0020 */
[----:B------:R-:W-:Y:S01]  /*5780*/  VIADD R37, R33, UR6 ;  /* 0x0000000621257c36 */ /* 0x000fe20008000000 */
[----:B------:R-:W-:Y:S02]  /*5790*/  ULDC.64 UR6, c[0x0][0x5b0] ;  /* 0x00016c0000067ab9 */ /* 0x000fe40000000a00 */
[----:B------:R-:W-:Y:S02]  /*57a0*/  IMAD R34, R39, UR6, RZ ;  /* 0x0000000627227c24 */ /* 0x000fe4000f8e02ff */
[----:B------:R-:W-:-:S04]  /*57b0*/  IMAD.WIDE.U32 R32, R43, UR6, R36 ;  /* 0x000000062b207c25 */ /* 0x000fc8000f8e0024 */
[--C-:B------:R-:W-:Y:S01]  /*57c0*/  IMAD R35, R43, UR7, R34.reuse ;  /* 0x000000072b237c24 */ /* 0x100fe2000f8e0222 */
[----:B------:R-:W-:Y:S02]  /*57d0*/  IADD3 R32, P1, R32, UR10, RZ ;  /* 0x0000000a20207c10 */ /* 0x000fe4000ff3e0ff */
[----:B------:R-:W-:Y:S02]  /*57e0*/  PRMT R34, RZ, 0x7610, R34 ;  /* 0x00007610ff227816 */ /* 0x000fe40000000022 */
[----:B------:R-:W-:Y:S01]  /*57f0*/  IADD3.X R33, R33, UR11, R35, P1, !PT ;  /* 0x0000000b21217c10 */ /* 0x000fe20008ffe423 */
[----:B------:R-:W-:Y:S08]  /*5800*/  @P3 BRA `(.L_x_34) ;  /* 0x0000000000043947 */ /* 0x000ff00003800000 */
[----:B------:R0:W5:Y:S02]  /*5810*/  LDG.E.U8 R34, desc[UR14][R32.64] ;  /* 0x0000000e20227981 */ /* 0x000164000c1e1100 */
.L_x_34:
[----:B------:R-:W-:Y:S05]  /*5820*/  BSYNC B1 ;  /* 0x0000000000017941 */ /* 0x000fea0003800000 */
.L_x_33:
[----:B-----5:R-:W-:Y:S01]  /*5830*/  LOP3.LUT R34, R34, 0xff, RZ, 0xc0, !PT ;  /* 0x000000ff22227812 */ /* 0x020fe200078ec0ff */
[----:B------:R-:W-:Y:S01]  /*5840*/  BSSY B1, `(.L_x_35) ;  /* 0x000000b000017945 */ /* 0x000fe20003800000 */
[----:B------:R-:W-:Y:S02]  /*5850*/  ISETP.LT.OR P2, PT, R41, 0x2, !P0 ;  /* 0x000000022900780c */ /* 0x000fe40004741670 */
[----:B------:R-:W-:-:S05]  /*5860*/  F2FP.F16.E4M3.UNPACK_B R34, R34 ;  /* 0x00000022ff22723e */ /* 0x000fca00020006ff */
[----:B------:R-:W-:-:S05]  /*5870*/  HADD2.F32 R34, -RZ, R34.H0_H0 ;  /* 0x20000022ff227230 */ /* 0x000fca0000004100 */
[----:B------:R-:W-:Y:S01]  /*5880*/  FMUL R35, R34, UR21 ;  /* 0x0000001522237c20 */ /* 0x000fe20008400000 */
[----:B------:R-:W-:-:S03]  /*5890*/  PRMT R34, RZ, 0x7610, R34 ;  /* 0x00007610ff227816 */ /* 0x000fc60000000022 */
[----:B------:R-:W-:-:S05]  /*58a0*/  FFMA R35, R228, UR20, R35 ;  /* 0x00000014e4237c23 */ /* 0x000fca0008000023 */
[----:B------:R-:W-:-:S05]  /*58b0*/  F2FP.SATFINITE.E4M3.F32.PACK_AB_MERGE_C R35, RZ, R35, RZ ;  /* 0x00000023ff23723e */ /* 0x000fca00048070ff */
[----:B------:R1:W-:Y:S01]  /*58c0*/  @!P3 STG.E.U8 desc[UR14][R24.64], R35 ;  /* 0x000000231800b986 */ /* 0x0003e2000c10110e */
[----:B------:R-:W-:Y:S05]  /*58d0*/  @P2 BRA `(.L_x_36) ;  /* 0x0000000000042947 */ /* 0x000fea0003800000 */
[----:B------:R2:W5:Y:S02]  /*58e0*/  LDG.E.U8 R34, desc[UR14][R32.64+0x1] ;  /* 0x0000010e20227981 */ /* 0x000564000c1e1100 */
.L_x_36:
[----:B------:R-:W-:Y:S05]  /*58f0*/  BSYNC B1 ;  /* 0x0000000000017941 */ /* 0x000fea0003800000 */
.L_x_35:
[----:B-----5:R-:W-:Y:S01]  /*5900*/  LOP3.LUT R34, R34, 0xff, RZ, 0xc0, !PT ;  /* 0x000000ff22227812 */ /* 0x020fe200078ec0ff */
[----:B------:R-:W-:Y:S01]  /*5910*/  BSSY B1, `(.L_x_37) ;  /* 0x0000013000017945 */ /* 0x000fe20003800000 */
[----:B------:R-:W-:Y:S02]  /*5920*/  IADD3 R45, P1, R43, 0x8, RZ ;  /* 0x000000082b2d7810 */ /* 0x000fe40007f3e0ff */
[----:B------:R-:W-:-:S03]  /*5930*/  F2FP.F16.E4M3.UNPACK_B R34, R34 ;  /* 0x00000022ff22723e */ /* 0x000fc600020006ff */
[----:B-1----:R-:W-:Y:S01]  /*5940*/  IMAD.X R35, RZ, RZ, R39, P1 ;  /* 0x000000ffff237224 */ /* 0x002fe200008e0627 */
[----:B------:R-:W-:Y:S01]  /*5950*/  ISETP.GE.AND P1, PT, R42, 0x9, PT ;  /* 0x000000092a00780c */ /* 0x000fe20003f26270 */
[----:B------:R-:W-:Y:S02]  /*5960*/  HADD2.F32 R34, -RZ, R34.H0_H0 ;  /* 0x20000022ff227230 */ /* 0x000fe40000004100 */
[----:B------:R-:W-:Y:S01]  /*5970*/  IMAD R46, R35, UR6, RZ ;  /* 0x00000006232e7c24 */ /* 0x000fe2000f8e02ff */
[----:B------:R-:W-:Y:S02]  /*5980*/  ISETP.LT.OR P5, PT, R41, 0x1, !P1 ;  /* 0x000000012900780c */ /* 0x000fe40004fa1670 */
[----:B------:R-:W-:Y:S01]  /*5990*/  FMUL R44, R34, UR21 ;  /* 0x00000015222c7c20 */ /* 0x000fe20008400000 */
[----:B------:R-:W-:-:S04]  /*59a0*/  IMAD.WIDE.U32 R34, R45, UR6, R36 ;  /* 0x000000062d227c25 */ /* 0x000fc8000f8e0024 */
[----:B------:R-:W-:Y:S01]  /*59b0*/  FFMA R44, R227, UR20, R44 ;  /* 0x00000014e32c7c23 */ /* 0x000fe2000800002c */
[----:B------:R-:W-:Y:S01]  /*59c0*/  IMAD R45, R45, UR7, R46 ;  /* 0x000000072d2d7c24 */ /* 0x000fe2000f8e022e */
[----:B------:R-:W-:-:S03]  /*59d0*/  IADD3 R34, P3, R34, UR10, RZ ;  /* 0x0000000a22227c10 */ /* 0x000fc6000ff7e0ff */
[----:B------:R-:W-:Y:S02]  /*59e0*/  F2FP.SATFINITE.E4M3.F32.PACK_AB_MERGE_C R47, RZ, R44, RZ ;  /* 0x0000002cff2f723e */ /* 0x000fe400048070ff */
[----:B------:R-:W-:Y:S02]  /*59f0*/  IADD3.X R35, R35, UR11, R45, P3, !PT ;  /* 0x0000000b23237c10 */ /* 0x000fe40009ffe42d */
[----:B------:R-:W-:Y:S01]  /*5a00*/  PRMT R44, RZ, 0x7610, R44 ;  /* 0x00007610ff2c7816 */ /* 0x000fe2000000002c */
[----:B------:R1:W-:Y:S01]  /*5a10*/  @!P2 STG.E.U8 desc[UR14][R24.64+0x1], R47 ;  /* 0x0000012f1800a986 */ /* 0x0003e2000c10110e */
[----:B------:R-:W-:Y:S05]  /*5a20*/  @P5 BRA `(.L_x_38) ;  /* 0x0000000000045947 */ /* 0x000fea0003800000 */
[----:B------:R3:W5:Y:S02]  /*5a30*/  LDG.E.U8 R44, desc[UR14][R34.64] ;  /* 0x0000000e222c7981 */ /* 0x000764000c1e1100 */
.L_x_38:
[----:B------:R-:W-:Y:S05]  /*5a40*/  BSYNC B1 ;  /* 0x0000000000017941 */ /* 0x000fea0003800000 */
.L_x_37:
        /* <DEDUP_REMOVED lines=12> */
.L_x_40:
[----:B------:R-:W-:Y:S05]  /*5b10*/  BSYNC B1 ;  /* 0x0000000000017941 */ /* 0x000fea0003800000 */
.L_x_39:
[----:B-----5:R-:W-:Y:S01]  /*5b20*/  LOP3.LUT R44, R44, 0xff, RZ, 0xc0, !PT ;  /* 0x000000ff2c2c7812 */ /* 0x020fe200078ec0ff */
[----:B------:R-:W-:Y:S01]  /*5b30*/  BSSY B1, `(.L_x_41) ;  /* 0x000000b000017945 */ /* 0x000fe20003800000 */
[----:B------:R-:W-:Y:S02]  /*5b40*/  ISETP.LT.OR P3, PT, R41, 0x9, !P0 ;  /* 0x000000092900780c */ /* 0x000fe40004761670 */
[----:B------:R-:W-:-:S05]  /*5b50*/  F2FP.F16.E4M3.UNPACK_B R44, R44 ;  /* 0x0000002cff2c723e */ /* 0x000fca00020006ff */
[----:B------:R-:W-:-:S05]  /*5b60*/  HADD2.F32 R44, -RZ, R44.H0_H0 ;  /* 0x2000002cff2c7230 */ /* 0x000fca0000004100 */
[----:B------:R-:W-:-:S04]  /*5b70*/  FMUL R44, R44, UR21 ;  /* 0x000000152c2c7c20 */ /* 0x000fc80008400000 */
[----:B------:R-:W-:-:S05]  /*5b80*/  FFMA R44, R225, UR20, R44 ;  /* 0x00000014e12c7c23 */ /* 0x000fca000800002c */
[----:B----4-:R-:W-:Y:S02]  /*5b90*/  F2FP.SATFINITE.E4M3.F32.PACK_AB_MERGE_C R45, RZ, R44, RZ ;  /* 0x0000002cff2d723e */ /* 0x010fe400048070ff */
[----:B------:R-:W-:-:S03]  /*5ba0*/  PRMT R44, RZ, 0x7610, R44 ;  /* 0x00007610ff2c7816 */ /* 0x000fc6000000002c */
[----:B------:R4:W-:Y:S01]  /*5bb0*/  @!P2 STG.E.U8 desc[UR14][R26.64+0x1], R45 ;  /* 0x0000012d1a00a986 */ /* 0x0009e2000c10110e */
[----:B------:R-:W-:Y:S05]  /*5bc0*/  @P3 BRA `(.L_x_42) ;  /* 0x0000000000043947 */ /* 0x000fea0003800000 */
[----:B------:R0:W5:Y:S02]  /*5bd0*/  LDG.E.U8 R44, desc[UR14][R32.64+0x8] ;  /* 0x0000080e202c7981 */ /* 0x000164000c1e1100 */
.L_x_42:
[----:B------:R-:W-:Y:S05]  /*5be0*/  BSYNC B1 ;  /* 0x0000000000017941 */ /* 0x000fea0003800000 */
.L_x_41:
[----:B-----5:R-:W-:Y:S01]  /*5bf0*/  LOP3.LUT R44, R44, 0xff, RZ, 0xc0, !PT ;  /* 0x000000ff2c2c7812 */ /* 0x020fe200078ec0ff */
[----:B------:R-:W-:Y:S01]  /*5c00*/  BSSY B1, `(.L_x_43) ;  /* 0x000000b000017945 */ /* 0x000fe20003800000 */
[----:B------:R-:W-:Y:S02]  /*5c10*/  ISETP.LT.OR P2, PT, R41, 0xa, !P0 ;  /* 0x0000000a2900780c */ /* 0x000fe40004741670 */
[----:B------:R-:W-:-:S05]  /*5c20*/  F2FP.F16.E4M3.UNPACK_B R44, R44 ;  /* 0x0000002cff2c723e */ /* 0x000fca00020006ff */
[----:B------:R-:W-:-:S05]  /*5c30*/  HADD2.F32 R44, -RZ, R44.H0_H0 ;  /* 0x2000002cff2c7230 */ /* 0x000fca0000004100 */
[----:B----4-:R-:W-:Y:S01]  /*5c40*/  FMUL R45, R44, UR21 ;  /* 0x000000152c2d7c20 */ /* 0x010fe20008400000 */
[----:B------:R-:W-:-:S03]  /*5c50*/  PRMT R44, RZ, 0x7610, R44 ;  /* 0x00007610ff2c7816 */ /* 0x000fc6000000002c */
[----:B------:R-:W-:-:S05]  /*5c60*/  FFMA R45, R224, UR20, R45 ;  /* 0x00000014e02d7c23 */ /* 0x000fca000800002d */
[----:B------:R-:W-:-:S05]  /*5c70*/  F2FP.SATFINITE.E4M3.F32.PACK_AB_MERGE_C R45, RZ, R45, RZ ;  /* 0x0000002dff2d723e */ /* 0x000fca00048070ff */
[----:B------:R4:W-:Y:S01]  /*5c80*/  @!P3 STG.E.U8 desc[UR14][R24.64+0x8], R45 ;  /* 0x0000082d1800b986 */ /* 0x0009e2000c10110e */
[----:B------:R-:W-:Y:S05]  /*5c90*/  @P2 BRA `(.L_x_44) ;  /* 0x0000000000042947 */ /* 0x000fea0003800000 */
[----:B------:R0:W5:Y:S02]  /*5ca0*/  LDG.E.U8 R44, desc[UR14][R32.64+0x9] ;  /* 0x0000090e202c7981 */ /* 0x000164000c1e1100 */
.L_x_44:
[----:B------:R-:W-:Y:S05]  /*5cb0*/  BSYNC B1 ;  /* 0x0000000000017941 */ /* 0x000fea0003800000 */
.L_x_43:
        /* <DEDUP_REMOVED lines=12> */
.L_x_46:
[----:B------:R-:W-:Y:S05]  /*5d80*/  BSYNC B1 ;  /* 0x0000000000017941 */ /* 0x000fea0003800000 */
.L_x_45:
        /* <DEDUP_REMOVED lines=12> */
.L_x_48:
[----:B------:R-:W-:Y:S05]  /*5e50*/  BSYNC B1 ;  /* 0x0000000000017941 */ /* 0x000fea0003800000 */
.L_x_47:
        /* <DEDUP_REMOVED lines=12> */
.L_x_50:
[----:B------:R-:W-:Y:S05]  /*5f20*/  BSYNC B1 ;  /* 0x0000000000017941 */ /* 0x000fea0003800000 */
.L_x_49:
        /* <DEDUP_REMOVED lines=12> */
.L_x_52:
[----:B------:R-:W-:Y:S05]  /*5ff0*/  BSYNC B1 ;  /* 0x0000000000017941 */ /* 0x000fea0003800000 */
.L_x_51:
        /* <DEDUP_REMOVED lines=12> */
.L_x_54:
[----:B------:R-:W-:Y:S05]  /*60c0*/  BSYNC B1 ;  /* 0x0000000000017941 */ /* 0x000fea0003800000 */
.L_x_53:
        /* <DEDUP_REMOVED lines=12> */
.L_x_56:
[----:B------:R-:W-:Y:S05]  /*6190*/  BSYNC B1 ;  /* 0x0000000000017941 */ /* 0x000fea0003800000 */
.L_x_55:
        /* <DEDUP_REMOVED lines=12> */
.L_x_58:
[----:B------:R-:W-:Y:S05]  /*6260*/  BSYNC B1 ;  /* 0x0000000000017941 */ /* 0x000fea0003800000 */
.L_x_57:
        /* <DEDUP_REMOVED lines=12> */
.L_x_60:
[----:B------:R-:W-:Y:S05]  /*6330*/  BSYNC B1 ;  /* 0x0000000000017941 */ /* 0x000fea0003800000 */
.L_x_59:
        /* <DEDUP_REMOVED lines=12> */
.L_x_62:
[----:B------:R-:W-:Y:S05]  /*6400*/  BSYNC B1 ;  /* 0x0000000000017941 */ /* 0x000fea0003800000 */
.L_x_61:
        /* <DEDUP_REMOVED lines=12> */
.L_x_64:
[----:B------:R-:W-:Y:S05]  /*64d0*/  BSYNC B1 ;  /* 0x0000000000017941 */ /* 0x000fea0003800000 */
.L_x_63:
        /* <DEDUP_REMOVED lines=12> */
.L_x_66:
[----:B------:R-:W-:Y:S05]  /*65a0*/  BSYNC B1 ;  /* 0x0000000000017941 */ /* 0x000fea0003800000 */
.L_x_65:
        /* <DEDUP_REMOVED lines=12> */
.L_x_68:
[----:B------:R-:W-:Y:S05]  /*6670*/  BSYNC B1 ;  /* 0x0000000000017941 */ /* 0x000fea0003800000 */
.L_x_67:
        /* <DEDUP_REMOVED lines=12> */
.L_x_70:
[----:B------:R-:W-:Y:S05]  /*6740*/  BSYNC B1 ;  /* 0x0000000000017941 */ /* 0x000fea0003800000 */
.L_x_69:
        /* <DEDUP_REMOVED lines=12> */
.L_x_72:
[----:B------:R-:W-:Y:S05]  /*6810*/  BSYNC B1 ;  /* 0x0000000000017941 */ /* 0x000fea0003800000 */
.L_x_71:
        /* <DEDUP_REMOVED lines=12> */
.L_x_74:
[----:B------:R-:W-:Y:S05]  /*68e0*/  BSYNC B1 ;  /* 0x0000000000017941 */ /* 0x000fea0003800000 */
.L_x_73:
        /* <DEDUP_REMOVED lines=12> */
.L_x_76:
[----:B------:R-:W-:Y:S05]  /*69b0*/  BSYNC B1 ;  /* 0x0000000000017941 */ /* 0x000fea0003800000 */
.L_x_75:
        /* <DEDUP_REMOVED lines=12> */
.L_x_78:
[----:B------:R-:W-:Y:S05]  /*6a80*/  BSYNC B1 ;  /* 0x0000000000017941 */ /* 0x000fea0003800000 */
.L_x_77:
        /* <DEDUP_REMOVED lines=12> */
.L_x_80:
[----:B------:R-:W-:Y:S05]  /*6b50*/  BSYNC B1 ;  /* 0x0000000000017941 */ /* 0x000fea0003800000 */
.L_x_79:
        /* <DEDUP_REMOVED lines=12> */
.L_x_82:
[----:B------:R-:W-:Y:S05]  /*6c20*/  BSYNC B1 ;  /* 0x0000000000017941 */ /* 0x000fea0003800000 */
.L_x_81:
        /* <DEDUP_REMOVED lines=12> */
.L_x_84:
[----:B------:R-:W-:Y:S05]  /*6cf0*/  BSYNC B1 ;  /* 0x0000000000017941 */ /* 0x000fea0003800000 */
.L_x_83:
        /* <DEDUP_REMOVED lines=12> */
.L_x_86:
[----:B------:R-:W-:Y:S05]  /*6dc0*/  BSYNC B1 ;  /* 0x0000000000017941 */ /* 0x000fea0003800000 */
.L_x_85:
        /* <DEDUP_REMOVED lines=12> */
.L_x_88:
[----:B------:R-:W-:Y:S05]  /*6e90*/  BSYNC B1 ;  /* 0x0000000000017941 */ /* 0x000fea0003800000 */
.L_x_87:
        /* <DEDUP_REMOVED lines=12> */
.L_x_90:
[----:B------:R-:W-:Y:S05]  /*6f60*/  BSYNC B1 ;  /* 0x0000000000017941 */ /* 0x000fea0003800000 */
.L_x_89:
        /* <DEDUP_REMOVED lines=12> */
.L_x_92:
[----:B------:R-:W-:Y:S05]  /*7030*/  BSYNC B1 ;  /* 0x0000000000017941 */ /* 0x000fea0003800000 */
.L_x_91:
        /* <DEDUP_REMOVED lines=12> */
.L_x_94:
[----:B------:R-:W-:Y:S05]  /*7100*/  BSYNC B1 ;  /* 0x0000000000017941 */ /* 0x000fea0003800000 */
.L_x_93:
        /* <DEDUP_REMOVED lines=12> */
.L_x_96:
[----:B------:R-:W-:Y:S05]  /*71d0*/  BSYNC B1 ;  /* 0x0000000000017941 */ /* 0x000fea0003800000 */
.L_x_95:
        /* <DEDUP_REMOVED lines=12> */
.L_x_98:
[----:B------:R-:W-:Y:S05]  /*72a0*/  BSYNC B1 ;  /* 0x0000000000017941 */ /* 0x000fea0003800000 */
.L_x_97:
        /* <DEDUP_REMOVED lines=12> */
.L_x_100:
[----:B------:R-:W-:Y:S05]  /*7370*/  BSYNC B1 ;  /* 0x0000000000017941 */ /* 0x000fea0003800000 */
.L_x_99:
        /* <DEDUP_REMOVED lines=12> */
.L_x_102:
[----:B------:R-:W-:Y:S05]  /*7440*/  BSYNC B1 ;  /* 0x0000000000017941 */ /* 0x000fea0003800000 */
.L_x_101:
        /* <DEDUP_REMOVED lines=12> */
.L_x_104:
[----:B------:R-:W-:Y:S05]  /*7510*/  BSYNC B1 ;  /* 0x0000000000017941 */ /* 0x000fea0003800000 */
.L_x_103:
        /* <DEDUP_REMOVED lines=12> */
.L_x_106:
[----:B------:R-:W-:Y:S05]  /*75e0*/  BSYNC B1 ;  /* 0x0000000000017941 */ /* 0x000fea0003800000 */
.L_x_105:
        /* <DEDUP_REMOVED lines=12> */
.L_x_108:
[----:B------:R-:W-:Y:S05]  /*76b0*/  BSYNC B1 ;  /* 0x0000000000017941 */ /* 0x000fea0003800000 */
.L_x_107:
        /* <DEDUP_REMOVED lines=12> */
.L_x_110:
[----:B------:R-:W-:Y:S05]  /*7780*/  BSYNC B1 ;  /* 0x0000000000017941 */ /* 0x000fea0003800000 */
.L_x_109:
        /* <DEDUP_REMOVED lines=12> */
.L_x_112:
[----:B------:R-:W-:Y:S05]  /*7850*/  BSYNC B1 ;  /* 0x0000000000017941 */ /* 0x000fea0003800000 */
.L_x_111:
        /* <DEDUP_REMOVED lines=12> */
.L_x_114:
[----:B------:R-:W-:Y:S05]  /*7920*/  BSYNC B1 ;  /* 0x0000000000017941 */ /* 0x000fea0003800000 */
.L_x_113:
        /* <DEDUP_REMOVED lines=12> */
.L_x_116:
[----:B------:R-:W-:Y:S05]  /*79f0*/  BSYNC B1 ;  /* 0x0000000000017941 */ /* 0x000fea0003800000 */
.L_x_115:
        /* <DEDUP_REMOVED lines=12> */
.L_x_118:
[----:B------:R-:W-:Y:S05]  /*7ac0*/  BSYNC B1 ;  /* 0x0000000000017941 */ /* 0x000fea0003800000 */
.L_x_117:
        /* <DEDUP_REMOVED lines=12> */
.L_x_120:
[----:B------:R-:W-:Y:S05]  /*7b90*/  BSYNC B1 ;  /* 0x0000000000017941 */ /* 0x000fea0003800000 */
.L_x_119:
        /* <DEDUP_REMOVED lines=12> */
.L_x_122:
[----:B------:R-:W-:Y:S05]  /*7c60*/  BSYNC B1 ;  /* 0x0000000000017941 */ /* 0x000fea0003800000 */
.L_x_121:
        /* <DEDUP_REMOVED lines=12> */
.L_x_124:
[----:B------:R-:W-:Y:S05]  /*7d30*/  BSYNC B1 ;  /* 0x0000000000017941 */ /* 0x000fea0003800000 */
.L_x_123:
        /* <DEDUP_REMOVED lines=12> */
.L_x_126:
[----:B------:R-:W-:Y:S05]  /*7e00*/  BSYNC B1 ;  /* 0x0000000000017941 */ /* 0x000fea0003800000 */
.L_x_125:
        /* <DEDUP_REMOVED lines=12> */
.L_x_128:
[----:B------:R-:W-:Y:S05]  /*7ed0*/  BSYNC B1 ;  /* 0x0000000000017941 */ /* 0x000fea0003800000 */
.L_x_127:
        /* <DEDUP_REMOVED lines=12> */
.L_x_130:
[----:B------:R-:W-:Y:S05]  /*7fa0*/  BSYNC B1 ;  /* 0x0000000000017941 */ /* 0x000fea0003800000 */
.L_x_129:
        /* <DEDUP_REMOVED lines=12> */
.L_x_132:
[----:B------:R-:W-:Y:S05]  /*8070*/  BSYNC B1 ;  /* 0x0000000000017941 */ /* 0x000fea0003800000 */
.L_x_131:
        /* <DEDUP_REMOVED lines=12> */
.L_x_134:
[----:B------:R-:W-:Y:S05]  /*8140*/  BSYNC B1 ;  /* 0x0000000000017941 */ /* 0x000fea0003800000 */
.L_x_133:
        /* <DEDUP_REMOVED lines=12> */
.L_x_136:
[----:B------:R-:W-:Y:S05]  /*8210*/  BSYNC B1 ;  /* 0x0000000000017941 */ /* 0x000fea0003800000 */
.L_x_135:
        /* <DEDUP_REMOVED lines=12> */
.L_x_138:
[----:B------:R-:W-:Y:S05]  /*82e0*/  BSYNC B1 ;  /* 0x0000000000017941 */ /* 0x000fea0003800000 */
.L_x_137:
        /* <DEDUP_REMOVED lines=12> */
.L_x_140:
[----:B------:R-:W-:Y:S05]  /*83b0*/  BSYNC B1 ;  /* 0x0000000000017941 */ /* 0x000fea0003800000 */
.L_x_139:
        /* <DEDUP_REMOVED lines=12> */
.L_x_142:
[----:B------:R-:W-:Y:S05]  /*8480*/  BSYNC B1 ;  /* 0x0000000000017941 */ /* 0x000fea0003800000 */
.L_x_141:
        /* <DEDUP_REMOVED lines=12> */
.L_x_144:
[----:B------:R-:W-:Y:S05]  /*8550*/  BSYNC B1 ;  /* 0x0000000000017941 */ /* 0x000fea0003800000 */
.L_x_143:
        /* <DEDUP_REMOVED lines=12> */
.L_x_146:
[----:B------:R-:W-:Y:S05]  /*8620*/  BSYNC B1 ;  /* 0x0000000000017941 */ /* 0x000fea0003800000 */
.L_x_145:
        /* <DEDUP_REMOVED lines=12> */
.L_x_148:
[----:B------:R-:W-:Y:S05]  /*86f0*/  BSYNC B1 ;  /* 0x0000000000017941 */ /* 0x000fea0003800000 */
.L_x_147:
        /* <DEDUP_REMOVED lines=12> */
.L_x_150:
[----:B------:R-:W-:Y:S05]  /*87c0*/  BSYNC B1 ;  /* 0x0000000000017941 */ /* 0x000fea0003800000 */
.L_x_149:
        /* <DEDUP_REMOVED lines=12> */
.L_x_152:
[----:B------:R-:W-:Y:S05]  /*8890*/  BSYNC B1 ;  /* 0x0000000000017941 */ /* 0x000fea0003800000 */
.L_x_151:
        /* <DEDUP_REMOVED lines=12> */
.L_x_154:
[----:B------:R-:W-:Y:S05]  /*8960*/  BSYNC B1 ;  /* 0x0000000000017941 */ /* 0x000fea0003800000 */
.L_x_153:
        /* <DEDUP_REMOVED lines=12> */
.L_x_156:
[----:B------:R-:W-:Y:S05]  /*8a30*/  BSYNC B1 ;  /* 0x0000000000017941 */ /* 0x000fea0003800000 */
.L_x_155:
[----:B-----5:R-:W-:Y:S01]  /*8a40*/  LOP3.LUT R44, R44, 0xff, RZ, 0xc0, !PT ;  /* 0x000000ff2c2c7812 */ /* 0x020fe200078ec0ff */
[----:B------:R-:W-:Y:S01]  /*8a50*/  BSSY B1, `(.L_x_157) ;  /* 0x000000b000017945 */ /* 0x000fe20003800000 */
[----:B------:R-:W-:Y:S02]  /*8a60*/  ISETP.LT.OR P2, PT, R41, 0x79, !P1 ;  /* 0x000000792900780c */ /* 0x000fe40004f41670 */
[----:B------:R-:W-:Y:S02]  /*8a70*/  F2FP.F16.E4M3.UNPACK_B R44, R44 ;  /* 0x0000002cff2c723e */ /* 0x000fe400020006ff */
[----:B0-2---:R-:W-:-:S03]  /*8a80*/  PRMT R32, RZ, 0x7610, R32 ;  /* 0x00007610ff207816 */ /* 0x005fc60000000020 */
[----:B------:R-:W-:-:S05]  /*8a90*/  HADD2.F32 R44, -RZ, R44.H0_H0 ;  /* 0x2000002cff2c7230 */ /* 0x000fca0000004100 */
[----:B------:R-:W-:-:S04]  /*8aa0*/  FMUL R44, R44, UR21 ;  /* 0x000000152c2c7c20 */ /* 0x000fc80008400000 */
[----:B------:R-:W-:-:S05]  /*8ab0*/  FFMA R44, R167, UR20, R44 ;  /* 0x00000014a72c7c23 */ /* 0x000fca000800002c */
[----:B------:R-:W-:-:S05]  /*8ac0*/  F2FP.SATFINITE.E4M3.F32.PACK_AB_MERGE_C R33, RZ, R44, RZ ;  /* 0x0000002cff21723e */ /* 0x000fca00048070ff */
[----:B------:R0:W-:Y:S01]  /*8ad0*/  @!P0 STG.E.U8 desc[UR14][R24.64+0x79], R33 ;  /* 0x0000792118008986 */ /* 0x0001e2000c10110e */
[----:B------:R-:W-:Y:S05]  /*8ae0*/  @P2 BRA `(.L_x_158) ;  /* 0x0000000000042947 */ /* 0x000fea0003800000 */
[----:B------:R2:W5:Y:S02]  /*8af0*/  LDG.E.U8 R32, desc[UR14][R34.64+0x78] ;  /* 0x0000780e22207981 */ /* 0x000564000c1e1100 */
.L_x_158:
[----:B------:R-:W-:Y:S05]  /*8b00*/  BSYNC B1 ;  /* 0x0000000000017941 */ /* 0x000fea0003800000 */
.L_x_157:
[----:B-----5:R-:W-:Y:S01]  /*8b10*/  LOP3.LUT R32, R32, 0xff, RZ, 0xc0, !PT ;  /* 0x000000ff20207812 */ /* 0x020fe200078ec0ff */
[----:B------:R-:W-:Y:S01]  /*8b20*/  BSSY B1, `(.L_x_159) ;  /* 0x000000b000017945 */ /* 0x000fe20003800000 */
[----:B------:R-:W-:Y:S02]  /*8b30*/  ISETP.LT.OR P1, PT, R41, 0x7a, !P1 ;  /* 0x0000007a2900780c */ /* 0x000fe40004f21670 */
[----:B------:R-:W-:Y:S02]  /*8b40*/  F2FP.F16.E4M3.UNPACK_B R32, R32 ;  /* 0x00000020ff20723e */ /* 0x000fe400020006ff */
[----:B01--4-:R-:W-:-:S03]  /*8b50*/  PRMT R24, RZ, 0x7610, R24 ;  /* 0x00007610ff187816 */ /* 0x013fc60000000018 */
[----:B------:R-:W-:-:S05]  /*8b60*/  HADD2.F32 R32, -RZ, R32.H0_H0 ;  /* 0x20000020ff207230 */ /* 0x000fca0000004100 */
[----:B------:R-:W-:-:S04]  /*8b70*/  FMUL R25, R32, UR21 ;  /* 0x0000001520197c20 */ /* 0x000fc80008400000 */
[----:B------:R-:W-:-:S05]  /*8b80*/  FFMA R25, R166, UR20, R25 ;  /* 0x00000014a6197c23 */ /* 0x000fca0008000019 */
[----:B------:R-:W-:-:S05]  /*8b90*/  F2FP.SATFINITE.E4M3.F32.PACK_AB_MERGE_C R25, RZ, R25, RZ ;  /* 0x00000019ff19723e */ /* 0x000fca00048070ff */
[----:B------:R0:W-:Y:S01]  /*8ba0*/  @!P2 STG.E.U8 desc[UR14][R26.64+0x78], R25 ;  /* 0x000078191a00a986 */ /* 0x0001e2000c10110e */
[----:B------:R-:W-:Y:S05]  /*8bb0*/  @P1 BRA `(.L_x_160) ;  /* 0x0000000000041947 */ /* 0x000fea0003800000 */
[----:B------:R1:W5:Y:S02]  /*8bc0*/  LDG.E.U8 R24, desc[UR14][R34.64+0x79] ;  /* 0x0000790e22187981 */ /* 0x000364000c1e1100 */
.L_x_160:
[----:B------:R-:W-:Y:S05]  /*8bd0*/  BSYNC B1 ;  /* 0x0000000000017941 */ /* 0x000fea0003800000 */
.L_x_159:
[----:B-----5:R-:W-:Y:S01]  /*8be0*/  LOP3.LUT R24, R24, 0xff, RZ, 0xc0, !PT ;  /* 0x000000ff18187812 */ /* 0x020fe200078ec0ff */
[----:B------:R-:W-:Y:S01]  /*8bf0*/  BSSY B1, `(.L_x_161) ;  /* 0x0000013000017945 */ /* 0x000fe20003800000 */
[----:B------:R-:W-:Y:S02]  /*8c00*/  IADD3 R33, P0, R43, 0x80, RZ ;  /* 0x000000802b217810 */ /* 0x000fe40007f1e0ff */
[----:B------:R-:W-:-:S03]  /*8c10*/  F2FP.F16.E4M3.UNPACK_B R24, R24 ;  /* 0x00000018ff18723e */ /* 0x000fc600020006ff */
[----:B0-----:R-:W-:Y:S01]  /*8c20*/  IMAD.X R25, RZ, RZ, R39, P0 ;  /* 0x000000ffff197224 */ /* 0x001fe200000e0627 */
[----:B------:R-:W-:Y:S01]  /*8c30*/  ISETP.GE.AND P0, PT, R42, 0x81, PT ;  /* 0x000000812a00780c */ /* 0x000fe20003f06270 */
[----:B------:R-:W-:Y:S02]  /*8c40*/  HADD2.F32 R24, -RZ, R24.H0_H0 ;  /* 0x20000018ff187230 */ /* 0x000fe40000004100 */
[----:B-123--:R-:W-:Y:S01]  /*8c50*/  IMAD R34, R25, UR6, RZ ;  /* 0x0000000619227c24 */ /* 0x00efe2000f8e02ff */
        /* <DEDUP_REMOVED lines=12> */
.L_x_162:
[----:B------:R-:W-:Y:S05]  /*8d20*/  BSYNC B1 ;  /* 0x0000000000017941 */ /* 0x000fea0003800000 */
.L_x_161:
[----:B-----5:R-:W-:Y:S01]  /*8d30*/  LOP3.LUT R32, R32, 0xff, RZ, 0xc0, !PT ;  /* 0x000000ff20207812 */ /* 0x020fe200078ec0ff */
[----:B------:R-:W-:Y:S01]  /*8d40*/  BSSY B1, `(.L_x_163) ;  /* 0x000000b000017945 */ /* 0x000fe20003800000 */
[----:B------:R-:W-:Y:S02]  /*8d50*/  ISETP.LT.OR P2, PT, R41, 0x2, !P0 ;  /* 0x000000022900780c */ /* 0x000fe40004741670 */
[----:B------:R-:W-:Y:S02]  /*8d60*/  F2FP.F16.E4M3.UNPACK_B R32, R32 ;  /* 0x00000020ff20723e */ /* 0x000fe400020006ff */
[----:B0-----:R-:W-:-:S03]  /*8d70*/  PRMT R26, RZ, 0x7610, R26 ;  /* 0x00007610ff1a7816 */ /* 0x001fc6000000001a */
[----:B------:R-:W-:-:S05]  /*8d80*/  HADD2.F32 R32, -RZ, R32.H0_H0 ;  /* 0x20000020ff207230 */ /* 0x000fca0000004100 */
[----:B------:R-:W-:-:S04]  /*8d90*/  FMUL R27, R32, UR21 ;  /* 0x00000015201b7c20 */ /* 0x000fc80008400000 */
[----:B------:R-:W-:-:S05]  /*8da0*/  FFMA R27, R164, UR20, R27 ;  /* 0x00000014a41b7c23 */ /* 0x000fca000800001b */
[----:B------:R-:W-:-:S05]  /*8db0*/  F2FP.SATFINITE.E4M3.F32.PACK_AB_MERGE_C R27, RZ, R27, RZ ;  /* 0x0000001bff1b723e */ /* 0x000fca00048070ff */
[----:B------:R0:W-:Y:S01]  /*8dc0*/  @!P3 STG.E.U8 desc[UR14][R28.64], R27 ;  /* 0x0000001b1c00b986 */ /* 0x0001e2000c10110e */
[----:B------:R-:W-:Y:S05]  /*8dd0*/  @P2 BRA `(.L_x_164) ;  /* 0x0000000000042947 */ /* 0x000fea0003800000 */
[----:B------:R2:W5:Y:S02]  /*8de0*/  LDG.E.U8 R26, desc[UR14][R24.64+0x1] ;  /* 0x0000010e181a7981 */ /* 0x000564000c1e1100 */
.L_x_164:
[----:B------:R-:W-:Y:S05]  /*8df0*/  BSYNC B1 ;  /* 0x0000000000017941 */ /* 0x000fea0003800000 */
.L_x_163:
[----:B-----5:R-:W-:Y:S01]  /*8e00*/  LOP3.LUT R26, R26, 0xff, RZ, 0xc0, !PT ;  /* 0x000000ff1a1a7812 */ /* 0x020fe200078ec0ff */
[----:B------:R-:W-:Y:S01]  /*8e10*/  BSSY B1, `(.L_x_165) ;  /* 0x0000013000017945 */ /* 0x000fe20003800000 */
[----:B------:R-:W-:Y:S02]  /*8e20*/  IADD3 R43, P1, R43, 0x88, RZ ;  /* 0x000000882b2b7810 */ /* 0x000fe40007f3e0ff */
[----:B------:R-:W-:Y:S02]  /*8e30*/  F2FP.F16.E4M3.UNPACK_B R26, R26 ;  /* 0x0000001aff1a723e */ /* 0x000fe400020006ff */
[----:B------:R-:W-:Y:S01]  /*8e40*/  PRMT R32, RZ, 0x7610, R32 ;  /* 0x00007610ff207816 */ /* 0x000fe20000000020 */
[----:B------:R-:W-:Y:S01]  /*8e50*/  IMAD.X R38, RZ, RZ, R39, P1 ;  /* 0x000000ffff267224 */ /* 0x000fe200008e0627 */
[----:B------:R-:W-:Y:S01]  /*8e60*/  ISETP.GE.AND P1, PT, R42, 0x89, PT ;  /* 0x000000892a00780c */ /* 0x000fe20003f26270 */
[----:B------:R-:W-:Y:S02]  /*8e70*/  HADD2.F32 R26, -RZ, R26.H0_H0 ;  /* 0x2000001aff1a7230 */ /* 0x000fe40000004100 */
[----:B------:R-:W-:Y:S01]  /*8e80*/  IMAD R38, R38, UR6, RZ ;  /* 0x0000000626267c24 */ /* 0x000fe2000f8e02ff */
[----:B------:R-:W-:Y:S01]  /*8e90*/  ISETP.LT.OR P5, PT, R41, 0x1, !P1 ;  /* 0x000000012900780c */ /* 0x000fe20004fa1670 */
[----:B------:R-:W-:-:S04]  /*8ea0*/  IMAD.WIDE.U32 R36, R43, UR6, R36 ;  /* 0x000000062b247c25 */ /* 0x000fc8000f8e0024 */
[----:B------:R-:W-:Y:S01]  /*8eb0*/  FMUL R26, R26, UR21 ;  /* 0x000000151a1a7c20 */ /* 0x000fe20008400000 */
[----:B------:R-:W-:-:S03]  /*8ec0*/  IMAD R43, R43, UR7, R38 ;  /* 0x000000072b2b7c24 */ /* 0x000fc6000f8e0226 */
[----:B------:R-:W-:Y:S01]  /*8ed0*/  FFMA R163, R163, UR20, R26 ;  /* 0x00000014a3a37c23 */ /* 0x000fe2000800001a */
[----:B------:R-:W-:-:S04]  /*8ee0*/  IADD3 R26, P3, R36, UR10, RZ ;  /* 0x0000000a241a7c10 */ /* 0x000fc8000ff7e0ff */
[----:B------:R-:W-:Y:S02]  /*8ef0*/  F2FP.SATFINITE.E4M3.F32.PACK_AB_MERGE_C R163, RZ, R163, RZ ;  /* 0x000000a3ffa3723e */ /* 0x000fe400048070ff */
[----:B0-----:R-:W-:-:S03]  /*8f00*/  IADD3.X R27, R37, UR11, R43, P3, !PT ;  /* 0x0000000b251b7c10 */ /* 0x001fc60009ffe42b */
[----:B------:R0:W-:Y:S01]  /*8f10*/  @!P2 STG.E.U8 desc[UR14][R28.64+0x1], R163 ;  /* 0x000001a31c00a986 */ /* 0x0001e2000c10110e */
[----:B------:R-:W-:Y:S05]  /*8f20*/  @P5 BRA `(.L_x_166) ;  /* 0x0000000000045947 */ /* 0x000fea0003800000 */
[----:B------:R3:W5:Y:S02]  /*8f30*/  LDG.E.U8 R32, desc[UR14][R26.64] ;  /* 0x0000000e1a207981 */ /* 0x000764000c1e1100 */
.L_x_166:
[----:B------:R-:W-:Y:S05]  /*8f40*/  BSYNC B1 ;  /* 0x0000000000017941 */ /* 0x000fea0003800000 */
.L_x_165:
        /* <DEDUP_REMOVED lines=12> */
.L_x_168:
[----:B------:R-:W-:Y:S05]  /*9010*/  BSYNC B1 ;  /* 0x0000000000017941 */ /* 0x000fea0003800000 */
.L_x_167:
        /* <DEDUP_REMOVED lines=12> */
.L_x_170:
[----:B------:R-:W-:Y:S05]  /*90e0*/  BSYNC B1 ;  /* 0x0000000000017941 */ /* 0x000fea0003800000 */
.L_x_169:
        /* <DEDUP_REMOVED lines=12> */
.L_x_172:
[----:B------:R-:W-:Y:S05]  /*91b0*/  BSYNC B1 ;  /* 0x0000000000017941 */ /* 0x000fea0003800000 */
.L_x_171:
        /* <DEDUP_REMOVED lines=12> */
.L_x_174:
[----:B------:R-:W-:Y:S05]  /*9280*/  BSYNC B1 ;  /* 0x0000000000017941 */ /* 0x000fea0003800000 */
.L_x_173:
        /* <DEDUP_REMOVED lines=12> */
.L_x_176:
[----:B------:R-:W-:Y:S05]  /*9350*/  BSYNC B1 ;  /* 0x0000000000017941 */ /* 0x000fea0003800000 */
.L_x_175:
        /* <DEDUP_REMOVED lines=12> */
.L_x_178:
[----:B------:R-:W-:Y:S05]  /*9420*/  BSYNC B1 ;  /* 0x0000000000017941 */ /* 0x000fea0003800000 */
.L_x_177:
        /* <DEDUP_REMOVED lines=12> */
.L_x_180:
[----:B------:R-:W-:Y:S05]  /*94f0*/  BSYNC B1 ;  /* 0x0000000000017941 */ /* 0x000fea0003800000 */
.L_x_179:
        /* <DEDUP_REMOVED lines=12> */
.L_x_182:
[----:B------:R-:W-:Y:S05]  /*95c0*/  BSYNC B1 ;  /* 0x0000000000017941 */ /* 0x000fea0003800000 */
.L_x_181:
        /* <DEDUP_REMOVED lines=12> */
.L_x_184:
[----:B------:R-:W-:Y:S05]  /*9690*/  BSYNC B1 ;  /* 0x0000000000017941 */ /* 0x000fea0003800000 */
.L_x_183:
        /* <DEDUP_REMOVED lines=12> */
.L_x_186:
[----:B------:R-:W-:Y:S05]  /*9760*/  BSYNC B1 ;  /* 0x0000000000017941 */ /* 0x000fea0003800000 */
.L_x_185:
        /* <DEDUP_REMOVED lines=12> */
.L_x_188:
[----:B------:R-:W-:Y:S05]  /*9830*/  BSYNC B1 ;  /* 0x0000000000017941 */ /* 0x000fea0003800000 */
.L_x_187:
[----:B-----5:R-:W-:Y:S01]  /*9840*/  LOP3.LUT R32, R32, 0xff, RZ, 0xc0, !PT ;  /* 0x000000ff20207812 */ /* 0x020fe200078ec0ff */
[----:B------:R-:W-:Y:S01]  /*9850*/  BSSY B1, `(.L_x_189) ;  /* 0x000000b000017945 */ /* 0x000fe20003800000 */
[----:B------:R-:W-:Y:S02]  /*9860*/  ISETP.LT.OR P3, PT, R41, 0x19, !P1 ;  /* 0x000000192900780c */ /* 0x000fe40004f61670 */
[----:B------:R-:W-:-:S05]  /*9870*/  F2FP.F16.E4M3.UNPACK_B R32, R32 ;  /* 0x00000020ff20723e */ /* 0x000fca00020006ff */
[----:B------:R-:W-:-:S05]  /*9880*/  HADD2.F32 R32, -RZ, R32.H0_H0 ;  /* 0x20000020ff207230 */ /* 0x000fca0000004100 */
[----:B------:R-:W-:-:S04]  /*9890*/  FMUL R32, R32, UR21 ;  /* 0x0000001520207c20 */ /* 0x000fc80008400000 */
[----:B------:R-:W-:Y:S01]  /*98a0*/  FFMA R32, R23, UR20, R32 ;  /* 0x0000001417207c23 */ /* 0x000fe20008000020 */
[----:B------:R-:W-:-:S04]  /*98b0*/  PRMT R23, RZ, 0x7610, R23 ;  /* 0x00007610ff177816 */ /* 0x000fc80000000017 */
[----:B----4-:R-:W-:-:S05]  /*98c0*/  F2FP.SATFINITE.E4M3.F32.PACK_AB_MERGE_C R33, RZ, R32, RZ ;  /* 0x00000020ff21723e */ /* 0x010fca00048070ff */
[----:B------:R4:W-:Y:S01]  /*98d0*/  @!P2 STG.E.U8 desc[UR14][R28.64+0x19], R33 ;  /* 0x000019211c00a986 */ /* 0x0009e2000c10110e */
[----:B------:R-:W-:Y:S05]  /*98e0*/  @P3 BRA `(.L_x_190) ;  /* 0x0000000000043947 */ /* 0x000fea0003800000 */
[----:B------:R0:W5:Y:S02]  /*98f0*/  LDG.E.U8 R23, desc[UR14][R26.64+0x18] ;  /* 0x0000180e1a177981 */ /* 0x000164000c1e1100 */
.L_x_190:
[----:B------:R-:W-:Y:S05]  /*9900*/  BSYNC B1 ;  /* 0x0000000000017941 */ /* 0x000fea0003800000 */
.L_x_189:
        /* <DEDUP_REMOVED lines=8> */
[----:B------:R-:W-:-:S05]  /*9990*/  F2FP.SATFINITE.E4M3.F32.PACK_AB_MERGE_C R23, RZ, R23, RZ ;  /* 0x00000017ff17723e */ /* 0x000fca00048070ff */
[----:B------:R0:W-:Y:S01]  /*99a0*/  @!P3 STG.E.U8 desc[UR14][R30.64+0x18], R23 ;  /* 0x000018171e00b986 */ /* 0x0001e2000c10110e */
[----:B------:R-:W-:Y:S05]  /*99b0*/  @P2 BRA `(.L_x_192) ;  /* 0x0000000000042947 */ /* 0x000fea0003800000 */
[----:B------:R0:W5:Y:S02]  /*99c0*/  LDG.E.U8 R22, desc[UR14][R26.64+0x19] ;  /* 0x0000190e1a167981 */ /* 0x000164000c1e1100 */
.L_x_192:
[----:B------:R-:W-:Y:S05]  /*99d0*/  BSYNC B1 ;  /* 0x0000000000017941 */ /* 0x000fea0003800000 */
.L_x_191:
        /* <DEDUP_REMOVED lines=8> */
[----:B0-----:R-:W-:-:S05]  /*9a60*/  F2FP.SATFINITE.E4M3.F32.PACK_AB_MERGE_C R23, RZ, R22, RZ ;  /* 0x00000016ff17723e */ /* 0x001fca00048070ff */
[----:B------:R0:W-:Y:S01]  /*9a70*/  @!P2 STG.E.U8 desc[UR14][R30.64+0x19], R23 ;  /* 0x000019171e00a986 */ /* 0x0001e2000c10110e */
[----:B------:R-:W-:Y:S05]  /*9a80*/  @P3 BRA `(.L_x_194) ;  /* 0x0000000000043947 */ /* 0x000fea0003800000 */
[----:B------:R0:W5:Y:S02]  /*9a90*/  LDG.E.U8 R21, desc[UR14][R24.64+0x20] ;  /* 0x0000200e18157981 */ /* 0x000164000c1e1100 */
.L_x_194:
[----:B------:R-:W-:Y:S05]  /*9aa0*/  BSYNC B1 ;  /* 0x0000000000017941 */ /* 0x000fea0003800000 */
.L_x_193:
        /* <DEDUP_REMOVED lines=12> */
.L_x_196:
[----:B------:R-:W-:Y:S05]  /*9b70*/  BSYNC B1 ;  /* 0x0000000000017941 */ /* 0x000fea0003800000 */
.L_x_195:
        /* <DEDUP_REMOVED lines=12> */
.L_x_198:
[----:B------:R-:W-:Y:S05]  /*9c40*/  BSYNC B1 ;  /* 0x0000000000017941 */ /* 0x000fea0003800000 */
.L_x_197:
        /* <DEDUP_REMOVED lines=12> */
.L_x_200:
[----:B------:R-:W-:Y:S05]  /*9d10*/  BSYNC B1 ;  /* 0x0000000000017941 */ /* 0x000fea0003800000 */
.L_x_199:
        /* <DEDUP_REMOVED lines=12> */
.L_x_202:
[----:B------:R-:W-:Y:S05]  /*9de0*/  BSYNC B1 ;  /* 0x0000000000017941 */ /* 0x000fea0003800000 */
.L_x_201:
        /* <DEDUP_REMOVED lines=12> */
.L_x_204:
[----:B------:R-:W-:Y:S05]  /*9eb0*/  BSYNC B1 ;  /* 0x0000000000017941 */ /* 0x000fea0003800000 */
.L_x_203:
        /* <DEDUP_REMOVED lines=12> */
.L_x_206:
[----:B------:R-:W-:Y:S05]  /*9f80*/  BSYNC B1 ;  /* 0x0000000000017941 */ /* 0x000fea0003800000 */
.L_x_205:
        /* <DEDUP_REMOVED lines=12> */
.L_x_208:
[----:B------:R-:W-:Y:S05]  /*a050*/  BSYNC B1 ;  /* 0x0000000000017941 */ /* 0x000fea0003800000 */
.L_x_207:
        /* <DEDUP_REMOVED lines=12> */
.L_x_210:
[----:B------:R-:W-:Y:S05]  /*a120*/  BSYNC B1 ;  /* 0x0000000000017941 */ /* 0x000fea0003800000 */
.L_x_209:
        /* <DEDUP_REMOVED lines=12> */
.L_x_212:
[----:B------:R-:W-:Y:S05]  /*a1f0*/  BSYNC B1 ;  /* 0x0000000000017941 */ /* 0x000fea0003800000 */
.L_x_211:
        /* <DEDUP_REMOVED lines=12> */
.L_x_214:
[----:B------:R-:W-:Y:S05]  /*a2c0*/  BSYNC B1 ;  /* 0x0000000000017941 */ /* 0x000fea0003800000 */
.L_x_213:
        /* <DEDUP_REMOVED lines=12> */
.L_x_216:
[----:B------:R-:W-:Y:S05]  /*a390*/  BSYNC B1 ;  /* 0x0000000000017941 */ /* 0x000fea0003800000 */
.L_x_215:
        /* <DEDUP_REMOVED lines=12> */
.L_x_218:
[----:B------:R-:W-:Y:S05]  /*a460*/  BSYNC B1 ;  /* 0x0000000000017941 */ /* 0x000fea0003800000 */
.L_x_217:
        /* <DEDUP_REMOVED lines=12> */
.L_x_220:
[----:B------:R-:W-:Y:S05]  /*a530*/  BSYNC B1 ;  /* 0x0000000000017941 */ /* 0x000fea0003800000 */
.L_x_219:
        /* <DEDUP_REMOVED lines=12> */
.L_x_222:
[----:B------:R-:W-:Y:S05]  /*a600*/  BSYNC B1 ;  /* 0x0000000000017941 */ /* 0x000fea0003800000 */
.L_x_221:
        /* <DEDUP_REMOVED lines=12> */
.L_x_224:
[----:B------:R-:W-:Y:S05]  /*a6d0*/  BSYNC B1 ;  /* 0x0000000000017941 */ /* 0x000fea0003800000 */
.L_x_223:
        /* <DEDUP_REMOVED lines=12> */
.L_x_226:
[----:B------:R-:W-:Y:S05]  /*a7a0*/  BSYNC B1 ;  /* 0x0000000000017941 */ /* 0x000fea0003800000 */
.L_x_225:
        /* <DEDUP_REMOVED lines=12> */
.L_x_228:
[----:B------:R-:W-:Y:S05]  /*a870*/  BSYNC B1 ;  /* 0x0000000000017941 */ /* 0x000fea0003800000 */
.L_x_227:
        /* <DEDUP_REMOVED lines=12> */
.L_x_230:
[----:B------:R-:W-:Y:S05]  /*a940*/  BSYNC B1 ;  /* 0x0000000000017941 */ /* 0x000fea0003800000 */
.L_x_229:
        /* <DEDUP_REMOVED lines=12> */
.L_x_232:
[----:B------:R-:W-:Y:S05]  /*aa10*/  BSYNC B1 ;  /* 0x0000000000017941 */ /* 0x000fea0003800000 */
.L_x_231:
[----:B-----5:R-:W-:Y:S01]  /*aa20*/  LOP3.LUT R2, R2, 0xff, RZ, 0xc0, !PT ;  /* 0x000000ff02027812 */ /* 0x020fe200078ec0ff */
[----:B------:R-:W-:Y:S01]  /*aa30*/  BSSY B1, `(.L_x_233) ;  /* 0x000000b000017945 */ /* 0x000fe20003800000 */
[----:B------:R-:W-:Y:S02]  /*aa40*/  ISETP.LT.OR P3, PT, R41, 0x49, !P0 ;  /* 0x000000492900780c */ /* 0x000fe40004761670 */
[----:B------:R-:W-:-:S05]  /*aa50*/  F2FP.F16.E4M3.UNPACK_B R2, R2 ;  /* 0x00000002ff02723e */ /* 0x000fca00020006ff */
[----:B------:R-:W-:-:S05]  /*aa60*/  HADD2.F32 R2, -RZ, R2.H0_H0 ;  /* 0x20000002ff027230 */ /* 0x000fca0000004100 */
[----:B0-----:R-:W-:-:S04]  /*aa70*/  FMUL R3, R2, UR21 ;  /* 0x0000001502037c20 */ /* 0x001fc80008400000 */
[----:B------:R-:W-:Y:S01]  /*aa80*/  FFMA R3, R0, UR20, R3 ;  /* 0x0000001400037c23 */ /* 0x000fe20008000003 */
[----:B------:R-:W-:-:S04]  /*aa90*/  PRMT R0, RZ, 0x7610, R0 ;  /* 0x00007610ff007816 */ /* 0x000fc80000000000 */
[----:B------:R-:W-:-:S05]  /*aaa0*/  F2FP.SATFINITE.E4M3.F32.PACK_AB_MERGE_C R3, RZ, R3, RZ ;  /* 0x00000003ff03723e */ /* 0x000fca00048070ff */
[----:B------:R0:W-:Y:S01]  /*aab0*/  @!P2 STG.E.U8 desc[UR14][R30.64+0x41], R3 ;  /* 0x000041031e00a986 */ /* 0x0001e2000c10110e */
[----:B------:R-:W-:Y:S05]  /*aac0*/  @P3 BRA `(.L_x_234) ;  /* 0x0000000000043947 */ /* 0x000fea0003800000 */
[----:B------:R0:W5:Y:S02]  /*aad0*/  LDG.E.U8 R0, desc[UR14][R24.64+0x48] ;  /* 0x0000480e18007981 */ /* 0x000164000c1e1100 */
.L_x_234:
[----:B------:R-:W-:Y:S05]  /*aae0*/  BSYNC B1 ;  /* 0x0000000000017941 */ /* 0x000fea0003800000 */
.L_x_233:
[----:B------:R-:W2:Y:S01]  /*aaf0*/  LDL.LU R2, [R1] ;  /* 0x0000000001027983 */ /* 0x000ea20000300800 */
[----:B-----5:R-:W-:Y:S01]  /*ab00*/  LOP3.LUT R0, R0, 0xff, RZ, 0xc0, !PT ;  /* 0x000000ff00007812 */ /* 0x020fe200078ec0ff */
[----:B------:R-:W-:Y:S01]  /*ab10*/  BSSY B1, `(.L_x_235) ;  /* 0x000000b000017945 */ /* 0x000fe20003800000 */
[----:B------:R-:W-:Y:S02]  /*ab20*/  ISETP.LT.OR P2, PT, R41, 0x4a, !P0 ;  /* 0x0000004a2900780c */ /* 0x000fe40004741670 */
[----:B------:R-:W-:-:S05]  /*ab30*/  F2FP.F16.E4M3.UNPACK_B R0, R0 ;  /* 0x00000000ff00723e */ /* 0x000fca00020006ff */
[----:B------:R-:W-:-:S05]  /*ab40*/  HADD2.F32 R0, -RZ, R0.H0_H0 ;  /* 0x20000000ff007230 */ /* 0x000fca0000004100 */
[----:B------:R-:W-:-:S04]  /*ab50*/  FMUL R0, R0, UR21 ;  /* 0x0000001500007c20 */ /* 0x000fc80008400000 */
[----:B--2---:R-:W-:-:S05]  /*ab60*/  FFMA R0, R2, UR20, R0 ;  /* 0x0000001402007c23 */ /* 0x004fca0008000000 */
[----:B0-----:R-:W-:Y:S02]  /*ab70*/  F2FP.SATFINITE.E4M3.F32.PACK_AB_MERGE_C R3, RZ, R0, RZ ;  /* 0x00000000ff03723e */ /* 0x001fe400048070ff */
[----:B------:R-:W-:-:S03]  /*ab80*/  PRMT R0, RZ, 0x7610, R0 ;  /* 0x00007610ff007816 */ /* 0x000fc60000000000 */
[----:B------:R0:W-:Y:S01]  /*ab90*/  @!P3 STG.E.U8 desc[UR14][R28.64+0x48], R3 ;  /* 0x000048031c00b986 */ /* 0x0001e2000c10110e */
[----:B------:R-:W-:Y:S05]  /*aba0*/  @P2 BRA `(.L_x_236) ;  /* 0x0000000000042947 */ /* 0x000fea0003800000 */
[----:B------:R2:W5:Y:S02]  /*abb0*/  LDG.E.U8 R0, desc[UR14][R24.64+0x49] ;  /* 0x0000490e18007981 */ /* 0x000564000c1e1100 */
.L_x_236:
[----:B------:R-:W-:Y:S05]  /*abc0*/  BSYNC B1 ;  /* 0x0000000000017941 */ /* 0x000fea0003800000 */
.L_x_235:
[----:B------:R-:W3:Y:S01]  /*abd0*/  LDL.LU R2, [R1+0x4] ;  /* 0x0000040001027983 */ /* 0x000ee20000300800 */
[----:B-----5:R-:W-:Y:S01]  /*abe0*/  LOP3.LUT R0, R0, 0xff, RZ, 0xc0, !PT ;  /* 0x000000ff00007812 */ /* 0x020fe200078ec0ff */
[----:B------:R-:W-:Y:S01]  /*abf0*/  BSSY B1, `(.L_x_237) ;  /* 0x000000b000017945 */ /* 0x000fe20003800000 */
[----:B------:R-:W-:Y:S02]  /*ac00*/  ISETP.LT.OR P3, PT, R41, 0x49, !P1 ;  /* 0x000000492900780c */ /* 0x000fe40004f61670 */
[----:B------:R-:W-:-:S05]  /*ac10*/  F2FP.F16.E4M3.UNPACK_B R0, R0 ;  /* 0x00000000ff00723e */ /* 0x000fca00020006ff */
[----:B------:R-:W-:-:S05]  /*ac20*/  HADD2.F32 R0, -RZ, R0.H0_H0 ;  /* 0x20000000ff007230 */ /* 0x000fca0000004100 */
[----:B------:R-:W-:-:S04]  /*ac30*/  FMUL R0, R0, UR21 ;  /* 0x0000001500007c20 */ /* 0x000fc80008400000 */
[----:B---3--:R-:W-:-:S05]  /*ac40*/  FFMA R0, R2, UR20, R0 ;  /* 0x0000001402007c23 */ /* 0x008fca0008000000 */
[----:B0-----:R-:W-:Y:S02]  /*ac50*/  F2FP.SATFINITE.E4M3.F32.PACK_AB_MERGE_C R3, RZ, R0, RZ ;  /* 0x00000000ff03723e */ /* 0x001fe400048070ff */
[----:B------:R-:W-:-:S03]  /*ac60*/  PRMT R0, RZ, 0x7610, R0 ;  /* 0x00007610ff007816 */ /* 0x000fc60000000000 */
[----:B------:R0:W-:Y:S01]  /*ac70*/  @!P2 STG.E.U8 desc[UR14][R28.64+0x49], R3 ;  /* 0x000049031c00a986 */ /* 0x0001e2000c10110e */
[----:B------:R-:W-:Y:S05]  /*ac80*/  @P3 BRA `(.L_x_238) ;  /* 0x0000000000043947 */ /* 0x000fea0003800000 */
[----:B------:R3:W5:Y:S02]  /*ac90*/  LDG.E.U8 R0, desc[UR14][R26.64+0x48] ;  /* 0x0000480e1a007981 */ /* 0x000764000c1e1100 */
.L_x_238:
[----:B------:R-:W-:Y:S05]  /*aca0*/  BSYNC B1 ;  /* 0x0000000000017941 */ /* 0x000fea0003800000 */
.L_x_237:
[----:B------:R-:W2:Y:S01]  /*acb0*/  LDL.LU R2, [R1+0x8] ;  /* 0x0000080001027983 */ /* 0x000ea20000300800 */
        /* <DEDUP_REMOVED lines=12> */
.L_x_240:
[----:B------:R-:W-:Y:S05]  /*ad80*/  BSYNC B1 ;  /* 0x0000000000017941 */ /* 0x000fea0003800000 */
.L_x_239:
        /* <DEDUP_REMOVED lines=13> */
.L_x_242:
[----:B------:R-:W-:Y:S05]  /*ae60*/  BSYNC B1 ;  /* 0x0000000000017941 */ /* 0x000fea0003800000 */
.L_x_241:
        /* <DEDUP_REMOVED lines=13> */
.L_x_244:
[----:B------:R-:W-:Y:S05]  /*af40*/  BSYNC B1 ;  /* 0x0000000000017941 */ /* 0x000fea0003800000 */
.L_x_243:
        /* <DEDUP_REMOVED lines=13> */
.L_x_246:
[----:B------:R-:W-:Y:S05]  /*b020*/  BSYNC B1 ;  /* 0x0000000000017941 */ /* 0x000fea0003800000 */
.L_x_245:
        /* <DEDUP_REMOVED lines=13> */
.L_x_248:
[----:B------:R-:W-:Y:S05]  /*b100*/  BSYNC B1 ;  /* 0x0000000000017941 */ /* 0x000fea0003800000 */
.L_x_247:
        /* <DEDUP_REMOVED lines=13> */
.L_x_250:
[----:B------:R-:W-:Y:S05]  /*b1e0*/  BSYNC B1 ;  /* 0x0000000000017941 */ /* 0x000fea0003800000 */
.L_x_249:
        /* <DEDUP_REMOVED lines=13> */
.L_x_252:
[----:B------:R-:W-:Y:S05]  /*b2c0*/  BSYNC B1 ;  /* 0x0000000000017941 */ /* 0x000fea0003800000 */
.L_x_251:
        /* <DEDUP_REMOVED lines=13> */
.L_x_254:
[----:B------:R-:W-:Y:S05]  /*b3a0*/  BSYNC B1 ;  /* 0x0000000000017941 */ /* 0x000fea0003800000 */
.L_x_253:
        /* <DEDUP_REMOVED lines=13> */
.L_x_256:
[----:B------:R-:W-:Y:S05]  /*b480*/  BSYNC B1 ;  /* 0x0000000000017941 */ /* 0x000fea0003800000 */
.L_x_255:
        /* <DEDUP_REMOVED lines=13> */
.L_x_258:
[----:B------:R-:W-:Y:S05]  /*b560*/  BSYNC B1 ;  /* 0x0000000000017941 */ /* 0x000fea0003800000 */
.L_x_257:
        /* <DEDUP_REMOVED lines=13> */
.L_x_260:
[----:B------:R-:W-:Y:S05]  /*b640*/  BSYNC B1 ;  /* 0x0000000000017941 */ /* 0x000fea0003800000 */
.L_x_259:
        /* <DEDUP_REMOVED lines=13> */
.L_x_262:
[----:B------:R-:W-:Y:S05]  /*b720*/  BSYNC B1 ;  /* 0x0000000000017941 */ /* 0x000fea0003800000 */
.L_x_261:
        /* <DEDUP_REMOVED lines=13> */
.L_x_264:
[----:B------:R-:W-:Y:S05]  /*b800*/  BSYNC B1 ;  /* 0x0000000000017941 */ /* 0x000fea0003800000 */
.L_x_263:
        /* <DEDUP_REMOVED lines=13> */
.L_x_266:
[----:B------:R-:W-:Y:S05]  /*b8e0*/  BSYNC B1 ;  /* 0x0000000000017941 */ /* 0x000fea0003800000 */
.L_x_265:
        /* <DEDUP_REMOVED lines=13> */
.L_x_268:
[----:B------:R-:W-:Y:S05]  /*b9c0*/  BSYNC B1 ;  /* 0x0000000000017941 */ /* 0x000fea0003800000 */
.L_x_267:
        /* <DEDUP_REMOVED lines=13> */
.L_x_270:
[----:B------:R-:W-:Y:S05]  /*baa0*/  BSYNC B1 ;  /* 0x0000000000017941 */ /* 0x000fea0003800000 */
.L_x_269:
        /* <DEDUP_REMOVED lines=13> */
.L_x_272:
[----:B------:R-:W-:Y:S05]  /*bb80*/  BSYNC B1 ;  /* 0x0000000000017941 */ /* 0x000fea0003800000 */
.L_x_271:
        /* <DEDUP_REMOVED lines=13> */
.L_x_274:
[----:B------:R-:W-:Y:S05]  /*bc60*/  BSYNC B1 ;  /* 0x0000000000017941 */ /* 0x000fea0003800000 */
.L_x_273:
        /* <DEDUP_REMOVED lines=13> */
.L_x_276:
[----:B------:R-:W-:Y:S05]  /*bd40*/  BSYNC B1 ;  /* 0x0000000000017941 */ /* 0x000fea0003800000 */
.L_x_275:
        /* <DEDUP_REMOVED lines=13> */
.L_x_278:
[----:B------:R-:W-:Y:S05]  /*be20*/  BSYNC B1 ;  /* 0x0000000000017941 */ /* 0x000fea0003800000 */
.L_x_277:
        /* <DEDUP_REMOVED lines=13> */
.L_x_280:
[----:B------:R-:W-:Y:S05]  /*bf00*/  BSYNC B1 ;  /* 0x0000000000017941 */ /* 0x000fea0003800000 */
.L_x_279:
        /* <DEDUP_REMOVED lines=13> */
.L_x_282:
[----:B------:R-:W-:Y:S05]  /*bfe0*/  BSYNC B1 ;  /* 0x0000000000017941 */ /* 0x000fea0003800000 */
.L_x_281:
        /* <DEDUP_REMOVED lines=13> */
.L_x_284:
[----:B------:R-:W-:Y:S05]  /*c0c0*/  BSYNC B1 ;  /* 0x0000000000017941 */ /* 0x000fea0003800000 */
.L_x_283:
        /* <DEDUP_REMOVED lines=13> */
.L_x_286:
[----:B------:R-:W-:Y:S05]  /*c1a0*/  BSYNC B1 ;  /* 0x0000000000017941 */ /* 0x000fea0003800000 */
.L_x_285:
        /* <DEDUP_REMOVED lines=13> */
.L_x_288:
[----:B------:R-:W-:Y:S05]  /*c280*/  BSYNC B1 ;  /* 0x0000000000017941 */ /* 0x000fea0003800000 */
.L_x_287:
[----:B------:R-:W-:Y:S05]  /*c290*/  @P1 BRA `(.L_x_289) ;  /* 0x0000002000a41947 */ /* 0x000fea0003800000 */
[----:B------:R-:W2:Y:S01]  /*c2a0*/  LDL.LU R2, [R1+0x6c] ;  /* 0x00006c0001027983 */ /* 0x000ea20000300800 */
[----:B-----5:R-:W-:-:S04]  /*c2b0*/  LOP3.LUT R0, R0, 0xff, RZ, 0xc0, !PT ;  /* 0x000000ff00007812 */ /* 0x020fc800078ec0ff */
[----:B------:R-:W-:-:S05]  /*c2c0*/  F2FP.F16.E4M3.UNPACK_B R0, R0 ;  /* 0x00000000ff00723e */ /* 0x000fca00020006ff */
[----:B------:R-:W-:-:S05]  /*c2d0*/  HADD2.F32 R0, -RZ, R0.H0_H0 ;  /* 0x20000000ff007230 */ /* 0x000fca0000004100 */
[----:B------:R-:W-:-:S04]  /*c2e0*/  FMUL R0, R0, UR21 ;  /* 0x0000001500007c20 */ /* 0x000fc80008400000 */
[----:B--2---:R-:W-:-:S05]  /*c2f0*/  FFMA R0, R2, UR20, R0 ;  /* 0x0000001402007c23 */ /* 0x004fca0008000000 */
[----:B0-----:R-:W-:-:S05]  /*c300*/  F2FP.SATFINITE.E4M3.F32.PACK_AB_MERGE_C R3, RZ, R0, RZ ;  /* 0x00000000ff03723e */ /* 0x001fca00048070ff */
[----:B------:R0:W-:Y:S01]  /*c310*/  STG.E.U8 desc[UR14][R30.64+0x79], R3 ;  /* 0x000079031e007986 */ /* 0x0001e2000c10110e */
[----:B------:R-:W-:Y:S05]  /*c320*/  BRA `(.L_x_289) ;  /* 0x0000002000807947 */ /* 0x000fea0003800000 */
.L_x_32:
[C---:B------:R-:W-:Y:S01]  /*c330*/  ISETP.GE.AND P3, PT, R42.reuse, 0x1, PT ;  /* 0x000000012a00780c */ /* 0x040fe20003f66270 */
[----:B------:R-:W-:Y:S01]  /*c340*/  FMUL R227, R227, UR20 ;  /* 0x00000014e3e37c20 */ /* 0x000fe20008400000 */
[----:B------:R-:W-:Y:S01]  /*c350*/  ISETP.GE.AND P2, PT, R42, 0x9, PT ;  /* 0x000000092a00780c */ /* 0x000fe20003f46270 */
[----:B------:R-:W-:Y:S01]  /*c360*/  FMUL R228, R228, UR20 ;  /* 0x00000014e4e47c20 */ /* 0x000fe20008400000 */
[----:B------:R-:W-:Y:S01]  /*c370*/  ISETP.LT.OR P0, PT, R41, 0x1, !P3 ;  /* 0x000000012900780c */ /* 0x000fe20005f01670 */
[----:B------:R-:W-:Y:S01]  /*c380*/  FMUL R225, R225, UR20 ;  /* 0x00000014e1e17c20 */ /* 0x000fe20008400000 */
[C---:B------:R-:W-:Y:S01]  /*c390*/  ISETP.LT.OR P1, PT, R41.reuse, 0x2, !P3 ;  /* 0x000000022900780c */ /* 0x040fe20005f21670 */
[----:B------:R-:W-:Y:S01]  /*c3a0*/  FMUL R226, R226, UR20 ;  /* 0x00000014e2e27c20 */ /* 0x000fe20008400000 */
[----:B------:R-:W-:Y:S02]  /*c3b0*/  ISETP.LT.OR P6, PT, R41, 0x2, !P2 ;  /* 0x000000022900780c */ /* 0x000fe400057c1670 */
[----:B------:R-:W-:-:S02]  /*c3c0*/  F2FP.SATFINITE.E4M3.F32.PACK_AB_MERGE_C R33, RZ, R228, RZ ;  /* 0x000000e4ff21723e */ /* 0x000fc400048070ff */
[----:B------:R-:W-:Y:S02]  /*c3d0*/  F2FP.SATFINITE.E4M3.F32.PACK_AB_MERGE_C R227, RZ, R227, RZ ;  /* 0x000000e3ffe3723e */ /* 0x000fe400048070ff */
[C---:B------:R-:W-:Y:S02]  /*c3e0*/  ISETP.LT.OR P5, PT, R41.reuse, 0x1, !P2 ;  /* 0x000000012900780c */ /* 0x040fe400057a1670 */
[----:B------:R-:W-:Y:S01]  /*c3f0*/  F2FP.SATFINITE.E4M3.F32.PACK_AB_MERGE_C R225, RZ, R225, RZ ;  /* 0x000000e1ffe1723e */ /* 0x000fe200048070ff */
[----:B------:R0:W-:Y:S01]  /*c400*/  @!P0 STG.E.U8 desc[UR14][R24.64], R33 ;  /* 0x0000002118008986 */ /* 0x0001e2000c10110e */
[C---:B------:R-:W-:Y:S01]  /*c410*/  ISETP.LT.OR P0, PT, R41.reuse, 0x9, !P3 ;  /* 0x000000092900780c */ /* 0x040fe20005f01670 */
[----:B------:R-:W-:Y:S01]  /*c420*/  FMUL R224, R224, UR20 ;  /* 0x00000014e0e07c20 */ /* 0x000fe20008400000 */
[----:B------:R-:W-:Y:S01]  /*c430*/  F2FP.SATFINITE.E4M3.F32.PACK_AB_MERGE_C R35, RZ, R226, RZ ;  /* 0x000000e2ff23723e */ /* 0x000fe200048070ff */
[----:B------:R-:W-:Y:S01]  /*c440*/  @!P1 STG.E.U8 desc[UR14][R24.64+0x1], R227 ;  /* 0x000001e318009986 */ /* 0x000fe2000c10110e */
[----:B------:R-:W-:-:S03]  /*c450*/  ISETP.LT.OR P1, PT, R41, 0xa, !P3 ;  /* 0x0000000a2900780c */ /* 0x000fc60005f21670 */
[----:B------:R-:W-:Y:S01]  /*c460*/  @!P6 STG.E.U8 desc[UR14][R26.64+0x1], R225 ;  /* 0x000001e11a00e986 */ /* 0x000fe2000c10110e */
[----:B------:R-:W-:Y:S01]  /*c470*/  ISETP.LT.OR P6, PT, R41, 0xa, !P2 ;  /* 0x0000000a2900780c */ /* 0x000fe200057c1670 */
[----:B------:R-:W-:Y:S01]  /*c480*/  FMUL R223, R223, UR20 ;  /* 0x00000014dfdf7c20 */ /* 0x000fe20008400000 */
[----:B------:R-:W-:Y:S01]  /*c490*/  FMUL R221, R221, UR20 ;  /* 0x00000014dddd7c20 */ /* 0x000fe20008400000 */
[----:B------:R1:W-:Y:S01]  /*c4a0*/  @!P5 STG.E.U8 desc[UR14][R26.64], R35 ;  /* 0x000000231a00d986 */ /* 0x0003e2000c10110e */
[----:B0-----:R-:W-:Y:S02]  /*c4b0*/  F2FP.SATFINITE.E4M3.F32.PACK_AB_MERGE_C R33, RZ, R224, RZ ;  /* 0x000000e0ff21723e */ /* 0x001fe400048070ff */
[----:B------:R-:W-:Y:S01]  /*c4c0*/  F2FP.SATFINITE.E4M3.F32.PACK_AB_MERGE_C R223, RZ, R223, RZ ;  /* 0x000000dfffdf723e */ /* 0x000fe200048070ff */
[----:B------:R-:W-:Y:S01]  /*c4d0*/  FMUL R222, R222, UR20 ;  /* 0x00000014dede7c20 */ /* 0x000fe20008400000 */
[C---:B------:R-:W-:Y:S01]  /*c4e0*/  ISETP.LT.OR P5, PT, R41.reuse, 0x9, !P2 ;  /* 0x000000092900780c */ /* 0x040fe200057a1670 */
[----:B------:R-:W-:Y:S01]  /*c4f0*/  FMUL R220, R220, UR20 ;  /* 0x00000014dcdc7c20 */ /* 0x000fe20008400000 */
[----:B------:R-:W-:Y:S01]  /*c500*/  F2FP.SATFINITE.E4M3.F32.PACK_AB_MERGE_C R221, RZ, R221, RZ ;  /* 0x000000ddffdd723e */ /* 0x000fe200048070ff */
[----:B------:R0:W-:Y:S01]  /*c510*/  @!P0 STG.E.U8 desc[UR14][R24.64+0x8], R33 ;  /* 0x0000082118008986 */ /* 0x0001e2000c10110e */
[----:B------:R-:W-:-:S03]  /*c520*/  ISETP.LT.OR P0, PT, R41, 0x11, !P3 ;  /* 0x000000112900780c */ /* 0x000fc60005f01670 */
[----:B------:R-:W-:Y:S01]  /*c530*/  @!P1 STG.E.U8 desc[UR14][R24.64+0x9], R223 ;  /* 0x000009df18009986 */ /* 0x000fe2000c10110e */
[----:B------:R-:W-:-:S03]  /*c540*/  ISETP.LT.OR P1, PT, R41, 0x12, !P3 ;  /* 0x000000122900780c */ /* 0x000fc60005f21670 */
[----:B------:R-:W-:Y:S01]  /*c550*/  @!P6 STG.E.U8 desc[UR14][R26.64+0x9], R221 ;  /* 0x000009dd1a00e986 */ /* 0x000fe2000c10110e */
[----:B------:R-:W-:Y:S01]  /*c560*/  ISETP.LT.OR P6, PT, R41, 0x12, !P2 ;  /* 0x000000122900780c */ /* 0x000fe200057c1670 */
[----:B------:R-:W-:Y:S01]  /*c570*/  FMUL R219, R219, UR20 ;  /* 0x00000014dbdb7c20 */ /* 0x000fe20008400000 */
[----:B-1----:R-:W-:Y:S01]  /*c580*/  F2FP.SATFINITE.E4M3.F32.PACK_AB_MERGE_C R35, RZ, R222, RZ ;  /* 0x000000deff23723e */ /* 0x002fe200048070ff */
[----:B------:R-:W-:Y:S01]  /*c590*/  FMUL R217, R217, UR20 ;  /* 0x00000014d9d97c20 */ /* 0x000fe20008400000 */
[----:B0-----:R-:W-:Y:S01]  /*c5a0*/  F2FP.SATFINITE.E4M3.F32.PACK_AB_MERGE_C R33, RZ, R220, RZ ;  /* 0x000000dcff21723e */ /* 0x001fe200048070ff */
[----:B------:R-:W2:Y:S01]  /*c5b0*/  LDL.LU R226, [R1+0x8] ;  /* 0x0000080001e27983 */ /* 0x000ea20000300800 */
[----:B------:R-:W-:Y:S02]  /*c5c0*/  F2FP.SATFINITE.E4M3.F32.PACK_AB_MERGE_C R219, RZ, R219, RZ ;  /* 0x000000dbffdb723e */ /* 0x000fe400048070ff */
[----:B------:R-:W-:Y:S01]  /*c5d0*/  F2FP.SATFINITE.E4M3.F32.PACK_AB_MERGE_C R217, RZ, R217, RZ ;  /* 0x000000d9ffd9723e */ /* 0x000fe200048070ff */
[----:B------:R0:W-:Y:S01]  /*c5e0*/  @!P5 STG.E.U8 desc[UR14][R26.64+0x8], R35 ;  /* 0x000008231a00d986 */ /* 0x0001e2000c10110e */
[----:B------:R-:W-:Y:S01]  /*c5f0*/  ISETP.LT.OR P5, PT, R41, 0x11, !P2 ;  /* 0x000000112900780c */ /* 0x000fe200057a1670 */
[----:B------:R-:W-:-:S02]  /*c600*/  FMUL R218, R218, UR20 ;  /* 0x00000014dada7c20 */ /* 0x000fc40008400000 */
[----:B------:R-:W3:Y:S04]  /*c610*/  LDL.LU R227, [R1+0x4] ;  /* 0x0000040001e37983 */ /* 0x000ee80000300800 */
[----:B------:R-:W4:Y:S04]  /*c620*/  LDL.LU R225, [R1] ;  /* 0x0000000001e17983 */ /* 0x000f280000300800 */
[----:B------:R1:W-:Y:S01]  /*c630*/  @!P0 STG.E.U8 desc[UR14][R24.64+0x10], R33 ;  /* 0x0000102118008986 */ /* 0x0003e2000c10110e */
[----:B------:R-:W-:-:S03]  /*c640*/  ISETP.LT.OR P0, PT, R41, 0x19, !P3 ;  /* 0x000000192900780c */ /* 0x000fc60005f01670 */
[----:B------:R-:W-:Y:S01]  /*c650*/  @!P1 STG.E.U8 desc[UR14][R24.64+0x11], R219 ;  /* 0x000011db18009986 */ /* 0x000fe2000c10110e */
[----:B------:R-:W-:-:S03]  /*c660*/  ISETP.LT.OR P1, PT, R41, 0x1a, !P3 ;  /* 0x0000001a2900780c */ /* 0x000fc60005f21670 */
[----:B------:R-:W-:Y:S01]  /*c670*/  @!P6 STG.E.U8 desc[UR14][R26.64+0x11], R217 ;  /* 0x000011d91a00e986 */ /* 0x000fe2000c10110e */
[----:B------:R-:W-:Y:S01]  /*c680*/  ISETP.LT.OR P6, PT, R41, 0x1a, !P2 ;  /* 0x0000001a2900780c */ /* 0x000fe200057c1670 */
[----:B------:R-:W-:Y:S01]  /*c690*/  FMUL R216, R216, UR20 ;  /* 0x00000014d8d87c20 */ /* 0x000fe20008400000 */
[----:B0-----:R-:W-:Y:S01]  /*c6a0*/  F2FP.SATFINITE.E4M3.F32.PACK_AB_MERGE_C R35, RZ, R218, RZ ;  /* 0x000000daff23723e */ /* 0x001fe200048070ff */
[----:B------:R-:W-:Y:S01]  /*c6b0*/  FMUL R215, R215, UR20 ;  /* 0x00000014d7d77c20 */ /* 0x000fe20008400000 */
[----:B------:R-:W-:Y:S01]  /*c6c0*/  FMUL R213, R213, UR20 ;  /* 0x00000014d5d57c20 */ /* 0x000fe20008400000 */
[----:B------:R-:W-:Y:S01]  /*c6d0*/  FMUL R214, R214, UR20 ;  /* 0x00000014d6d67c20 */ /* 0x000fe20008400000 */
[----:B-1----:R-:W-:Y:S01]  /*c6e0*/  F2FP.SATFINITE.E4M3.F32.PACK_AB_MERGE_C R33, RZ, R216, RZ ;  /* 0x000000d8ff21723e */ /* 0x002fe200048070ff */
[----:B------:R0:W-:Y:S01]  /*c6f0*/  @!P5 STG.E.U8 desc[UR14][R26.64+0x10], R35 ;  /* 0x000010231a00d986 */ /* 0x0001e2000c10110e */
[----:B------:R-:W-:Y:S02]  /*c700*/  F2FP.SATFINITE.E4M3.F32.PACK_AB_MERGE_C R215, RZ, R215, RZ ;  /* 0x000000d7ffd7723e */ /* 0x000fe400048070ff */
        /* <DEDUP_REMOVED lines=12> */
[----:B-1----:R-:W-:Y:S01]  /*c7d0*/  F2FP.SATFINITE.E4M3.F32.PACK_AB_MERGE_C R33, RZ, R212, RZ ;  /* 0x000000d4ff21723e */ /* 0x002fe200048070ff */
[----:B------:R-:W-:Y:S01]  /*c7e0*/  FMUL R210, R210, UR20 ;  /* 0x00000014d2d27c20 */ /* 0x000fe20008400000 */
[----:B------:R-:W-:Y:S01]  /*c7f0*/  F2FP.SATFINITE.E4M3.F32.PACK_AB_MERGE_C R211, RZ, R211, RZ ;  /* 0x000000d3ffd3723e */ /* 0x000fe200048070ff */
[----:B------:R0:W-:Y:S01]  /*c800*/  @!P5 STG.E.U8 desc[UR14][R26.64+0x18], R35 ;  /* 0x000018231a00d986 */ /* 0x0001e2000c10110e */
[C---:B------:R-:W-:Y:S02]  /*c810*/  ISETP.LT.OR P5, PT, R41.reuse, 0x21, !P2 ;  /* 0x000000212900780c */ /* 0x040fe400057a1670 */
        /* <DEDUP_REMOVED lines=111> */
[----:B------:R-:W-:Y:S01]  /*cf10*/  ISETP.LT.OR P5, PT, R41, 0x59, !P2 ;  /* 0x000000592900780c */ /* 0x000fe200057a1670 */
[----:B------:R-:W-:Y:S01]  /*cf20*/  FMUL R179, R179, UR20 ;  /* 0x00000014b3b37c20 */ /* 0x000fe20008400000 */
[----:B------:R-:W-:Y:S01]  /*cf30*/  F2FP.SATFINITE.E4M3.F32.PACK_AB_MERGE_C R181, RZ, R181, RZ ;  /* 0x000000b5ffb5723e */ /* 0x000fe200048070ff */
[----:B------:R1:W-:Y:S04]  /*cf40*/  @!P0 STG.E.U8 desc[UR14][R24.64+0x58], R33 ;  /* 0x0000582118008986 */ /* 0x0003e8000c10110e */
[----:B------:R-:W-:Y:S04]  /*cf50*/  @!P1 STG.E.U8 desc[UR14][R24.64+0x59], R183 ;  /* 0x000059b718009986 */ /* 0x000fe8000c10110e */
[----:B------:R-:W-:Y:S01]  /*cf60*/  @!P6 STG.E.U8 desc[UR14][R26.64+0x59], R181 ;  /* 0x000059b51a00e986 */ /* 0x000fe2000c10110e */
[----:B------:R-:W-:-:S02]  /*cf70*/  ISETP.LT.OR P6, PT, R41, 0x62, !P3 ;  /* 0x000000622900780c */ /* 0x000fc40005fc1670 */
[----:B0-----:R-:W-:Y:S01]  /*cf80*/  F2FP.SATFINITE.E4M3.F32.PACK_AB_MERGE_C R35, RZ, R182, RZ ;  /* 0x000000b6ff23723e */ /* 0x001fe200048070ff */
[----:B------:R-:W-:Y:S01]  /*cf90*/  FMUL R180, R180, UR20 ;  /* 0x00000014b4b47c20 */ /* 0x000fe20008400000 */
[----:B------:R-:W-:Y:S01]  /*cfa0*/  F2FP.SATFINITE.E4M3.F32.PACK_AB_MERGE_C R179, RZ, R179, RZ ;  /* 0x000000b3ffb3723e */ /* 0x000fe200048070ff */
[----:B------:R-:W-:Y:S01]  /*cfb0*/  FMUL R178, R178, UR20 ;  /* 0x00000014b2b27c20 */ /* 0x000fe20008400000 */
[----:B------:R-:W-:Y:S01]  /*cfc0*/  FMUL R177, R177, UR20 ;  /* 0x00000014b1b17c20 */ /* 0x000fe20008400000 */
[----:B------:R0:W-:Y:S01]  /*cfd0*/  @!P5 STG.E.U8 desc[UR14][R26.64+0x58], R35 ;  /* 0x000058231a00d986 */ /* 0x0001e2000c10110e */
[C---:B------:R-:W-:Y:S02]  /*cfe0*/  ISETP.LT.OR P5, PT, R41.reuse, 0x61, !P3 ;  /* 0x000000612900780c */ /* 0x040fe40005fa1670 */
[C---:B------:R-:W-:Y:S01]  /*cff0*/  ISETP.LT.OR P0, PT, R41.reuse, 0x61, !P2 ;  /* 0x000000612900780c */ /* 0x040fe20005701670 */
[----:B------:R-:W-:Y:S01]  /*d000*/  FMUL R176, R176, UR20 ;  /* 0x00000014b0b07c20 */ /* 0x000fe20008400000 */
[C---:B------:R-:W-:Y:S01]  /*d010*/  ISETP.LT.OR P1, PT, R41.reuse, 0x62, !P2 ;  /* 0x000000622900780c */ /* 0x040fe20005721670 */
[----:B------:R-:W-:Y:S01]  /*d020*/  @!P6 STG.E.U8 desc[UR14][R24.64+0x61], R179 ;  /* 0x000061b31800e986 */ /* 0x000fe2000c10110e */
[----:B------:R-:W-:-:S02]  /*d030*/  ISETP.LT.OR P6, PT, R41, 0x69, !P3 ;  /* 0x000000692900780c */ /* 0x000fc40005fc1670 */
[----:B-1----:R-:W-:Y:S01]  /*d040*/  F2FP.SATFINITE.E4M3.F32.PACK_AB_MERGE_C R33, RZ, R180, RZ ;  /* 0x000000b4ff21723e */ /* 0x002fe200048070ff */
[----:B------:R-:W-:Y:S01]  /*d050*/  FMUL R175, R175, UR20 ;  /* 0x00000014afaf7c20 */ /* 0x000fe20008400000 */
[----:B------:R-:W-:Y:S01]  /*d060*/  F2FP.SATFINITE.E4M3.F32.PACK_AB_MERGE_C R177, RZ, R177, RZ ;  /* 0x000000b1ffb1723e */ /* 0x000fe200048070ff */
[----:B------:R-:W-:Y:S01]  /*d070*/  FMUL R174, R174, UR20 ;  /* 0x00000014aeae7c20 */ /* 0x000fe20008400000 */
[----:B0-----:R-:W-:Y:S01]  /*d080*/  F2FP.SATFINITE.E4M3.F32.PACK_AB_MERGE_C R35, RZ, R178, RZ ;  /* 0x000000b2ff23723e */ /* 0x001fe200048070ff */
[----:B------:R0:W-:Y:S01]  /*d090*/  @!P5 STG.E.U8 desc[UR14][R24.64+0x60], R33 ;  /* 0x000060211800d986 */ /* 0x0001e2000c10110e */
[----:B------:R-:W-:-:S03]  /*d0a0*/  F2FP.SATFINITE.E4M3.F32.PACK_AB_MERGE_C R37, RZ, R176, RZ ;  /* 0x000000b0ff25723e */ /* 0x000fc600048070ff */
[----:B------:R1:W-:Y:S01]  /*d0b0*/  @!P0 STG.E.U8 desc[UR14][R26.64+0x60], R35 ;  /* 0x000060231a008986 */ /* 0x0003e2000c10110e */
[----:B------:R-:W-:-:S03]  /*d0c0*/  ISETP.LT.OR P0, PT, R41, 0x6a, !P3 ;  /* 0x0000006a2900780c */ /* 0x000fc60005f01670 */
[----:B------:R-:W-:Y:S01]  /*d0d0*/  @!P1 STG.E.U8 desc[UR14][R26.64+0x61], R177 ;  /* 0x000061b11a009986 */ /* 0x000fe2000c10110e */
[C---:B------:R-:W-:Y:S02]  /*d0e0*/  ISETP.LT.OR P1, PT, R41.reuse, 0x69, !P2 ;  /* 0x000000692900780c */ /* 0x040fe40005721670 */
[C---:B------:R-:W-:Y:S01]  /*d0f0*/  ISETP.LT.OR P5, PT, R41.reuse, 0x6a, !P2 ;  /* 0x0000006a2900780c */ /* 0x040fe200057a1670 */
[----:B------:R-:W-:Y:S01]  /*d100*/  @!P6 STG.E.U8 desc[UR14][R24.64+0x68], R37 ;  /* 0x000068251800e986 */ /* 0x000fe2000c10110e */
[----:B------:R-:W-:Y:S01]  /*d110*/  ISETP.LT.OR P6, PT, R41, 0x71, !P3 ;  /* 0x000000712900780c */ /* 0x000fe20005fc1670 */
[----:B------:R-:W-:Y:S01]  /*d120*/  FMUL R173, R173, UR20 ;  /* 0x00000014adad7c20 */ /* 0x000fe20008400000 */
[----:B------:R-:W-:Y:S01]  /*d130*/  F2FP.SATFINITE.E4M3.F32.PACK_AB_MERGE_C R175, RZ, R175, RZ ;  /* 0x000000afffaf723e */ /* 0x000fe200048070ff */
[----:B------:R-:W-:Y:S01]  /*d140*/  FMUL R172, R172, UR20 ;  /* 0x00000014acac7c20 */ /* 0x000fe20008400000 */
[----:B0-----:R-:W-:Y:S01]  /*d150*/  F2FP.SATFINITE.E4M3.F32.PACK_AB_MERGE_C R33, RZ, R174, RZ ;  /* 0x000000aeff21723e */ /* 0x001fe200048070ff */
[----:B------:R-:W-:Y:S01]  /*d160*/  FMUL R171, R171, UR20 ;  /* 0x00000014abab7c20 */ /* 0x000fe20008400000 */
[----:B------:R-:W-:Y:S01]  /*d170*/  F2FP.SATFINITE.E4M3.F32.PACK_AB_MERGE_C R173, RZ, R173, RZ ;  /* 0x000000adffad723e */ /* 0x000fe200048070ff */
[----:B------:R-:W-:Y:S01]  /*d180*/  @!P0 STG.E.U8 desc[UR14][R24.64+0x69], R175 ;  /* 0x000069af18008986 */ /* 0x000fe2000c10110e */
[----:B-1----:R-:W-:-:S02]  /*d190*/  F2FP.SATFINITE.E4M3.F32.PACK_AB_MERGE_C R35, RZ, R172, RZ ;  /* 0x000000acff23723e */ /* 0x002fc400048070ff */
[C---:B------:R-:W-:Y:S01]  /*d1a0*/  ISETP.LT.OR P0, PT, R41.reuse, 0x72, !P3 ;  /* 0x000000722900780c */ /* 0x040fe20005f01670 */
[----:B------:R0:W-:Y:S01]  /*d1b0*/  @!P1 STG.E.U8 desc[UR14][R26.64+0x68], R33 ;  /* 0x000068211a009986 */ /* 0x0001e2000c10110e */
[C---:B------:R-:W-:Y:S01]  /*d1c0*/  ISETP.LT.OR P1, PT, R41.reuse, 0x71, !P2 ;  /* 0x000000712900780c */ /* 0x040fe20005721670 */
[----:B------:R-:W-:Y:S02]  /*d1d0*/  FMUL R170, R170, UR20 ;  /* 0x00000014aaaa7c20 */ /* 0x000fe40008400000 */
[----:B------:R-:W-:Y:S01]  /*d1e0*/  @!P5 STG.E.U8 desc[UR14][R26.64+0x69], R173 ;  /* 0x000069ad1a00d986 */ /* 0x000fe2000c10110e */
[----:B------:R-:W-:Y:S01]  /*d1f0*/  ISETP.LT.OR P5, PT, R41, 0x72, !P2 ;  /* 0x000000722900780c */ /* 0x000fe200057a1670 */
[----:B------:R-:W-:Y:S02]  /*d200*/  FMUL R169, R169, UR20 ;  /* 0x00000014a9a97c20 */ /* 0x000fe40008400000 */
[----:B------:R1:W-:Y:S01]  /*d210*/  @!P6 STG.E.U8 desc[UR14][R24.64+0x70], R35 ;  /* 0x000070231800e986 */ /* 0x0003e2000c10110e */
[----:B------:R-:W-:-:S02]  /*d220*/  ISETP.LT.OR P6, PT, R41, 0x79, !P3 ;  /* 0x000000792900780c */ /* 0x000fc40005fc1670 */
        /* <DEDUP_REMOVED lines=8> */
[----:B------:R-:W-:Y:S02]  /*d2b0*/  F2FP.SATFINITE.E4M3.F32.PACK_AB_MERGE_C R167, RZ, R167, RZ ;  /* 0x000000a7ffa7723e */ /* 0x000fe400048070ff */
[----:B-1----:R-:W-:Y:S01]  /*d2c0*/  F2FP.SATFINITE.E4M3.F32.PACK_AB_MERGE_C R35, RZ, R168, RZ ;  /* 0x000000a8ff23723e */ /* 0x002fe200048070ff */
[----:B------:R-:W-:Y:S01]  /*d2d0*/  @!P1 STG.E.U8 desc[UR14][R26.64+0x70], R33 ;  /* 0x000070211a009986 */ /* 0x000fe2000c10110e */
[----:B------:R-:W-:-:S03]  /*d2e0*/  ISETP.GE.AND P1, PT, R42, 0x81, PT ;  /* 0x000000812a00780c */ /* 0x000fc60003f26270 */
[----:B------:R-:W-:Y:S01]  /*d2f0*/  @!P5 STG.E.U8 desc[UR14][R26.64+0x71], R169 ;  /* 0x000071a91a00d986 */ /* 0x000fe2000c10110e */
[C---:B------:R-:W-:Y:S02]  /*d300*/  ISETP.LT.OR P5, PT, R41.reuse, 0x79, !P2 ;  /* 0x000000792900780c */ /* 0x040fe400057a1670 */
[C---:B------:R-:W-:Y:S01]  /*d310*/  ISETP.LT.OR P2, PT, R41.reuse, 0x7a, !P2 ;  /* 0x0000007a2900780c */ /* 0x040fe20005741670 */
[----:B------:R-:W-:Y:S01]  /*d320*/  @!P6 STG.E.U8 desc[UR14][R24.64+0x78], R35 ;  /* 0x000078231800e986 */ /* 0x000fe2000c10110e */
[----:B------:R-:W-:Y:S01]  /*d330*/  ISETP.LT.OR P6, PT, R41, 0x1, !P1 ;  /* 0x000000012900780c */ /* 0x000fe20004fc1670 */
[----:B------:R-:W-:Y:S02]  /*d340*/  FMUL R165, R165, UR20 ;  /* 0x00000014a5a57c20 */ /* 0x000fe40008400000 */
[----:B------:R0:W-:Y:S01]  /*d350*/  @!P3 STG.E.U8 desc[UR14][R24.64+0x79], R167 ;  /* 0x000079a71800b986 */ /* 0x0001e2000c10110e */
[----:B------:R-:W-:Y:S01]  /*d360*/  ISETP.LT.OR P3, PT, R41, 0x2, !P1 ;  /* 0x000000022900780c */ /* 0x000fe20004f61670 */
[----:B------:R-:W-:Y:S01]  /*d370*/  FMUL R164, R164, UR20 ;  /* 0x00000014a4a47c20 */ /* 0x000fe20008400000 */
[----:B------:R-:W-:Y:S01]  /*d380*/  FMUL R163, R163, UR20 ;  /* 0x00000014a3a37c20 */ /* 0x000fe20008400000 */
[----:B------:R-:W-:Y:S01]  /*d390*/  F2FP.SATFINITE.E4M3.F32.PACK_AB_MERGE_C R37, RZ, R166, RZ ;  /* 0x000000a6ff25723e */ /* 0x000fe200048070ff */
[----:B------:R-:W-:Y:S01]  /*d3a0*/  FMUL R162, R162, UR20 ;  /* 0x00000014a2a27c20 */ /* 0x000fe20008400000 */
[----:B------:R-:W-:Y:S01]  /*d3b0*/  F2FP.SATFINITE.E4M3.F32.PACK_AB_MERGE_C R165, RZ, R165, RZ ;  /* 0x000000a5ffa5723e */ /* 0x000fe200048070ff */
[----:B------:R-:W-:Y:S01]  /*d3c0*/  FMUL R161, R161, UR20 ;  /* 0x00000014a1a17c20 */ /* 0x000fe20008400000 */
[----:B------:R-:W-:Y:S01]  /*d3d0*/  F2FP.SATFINITE.E4M3.F32.PACK_AB_MERGE_C R163, RZ, R163, RZ ;  /* 0x000000a3ffa3723e */ /* 0x000fe200048070ff */
[----:B------:R-:W-:Y:S01]  /*d3e0*/  FMUL R160, R160, UR20 ;  /* 0x00000014a0a07c20 */ /* 0x000fe20008400000 */
[----:B------:R-:W-:Y:S01]  /*d3f0*/  ISETP.GE.AND P0, PT, R42, 0x89, PT ;  /* 0x000000892a00780c */ /* 0x000fe20003f06270 */
[----:B------:R-:W-:Y:S01]  /*d400*/  FMUL R159, R159, UR20 ;  /* 0x000000149f9f7c20 */ /* 0x000fe20008400000 */
[----:B0-----:R-:W-:Y:S01]  /*d410*/  F2FP.SATFINITE.E4M3.F32.PACK_AB_MERGE_C R25, RZ, R164, RZ ;  /* 0x000000a4ff19723e */ /* 0x001fe200048070ff */
[----:B------:R-:W-:Y:S01]  /*d420*/  @!P5 STG.E.U8 desc[UR14][R26.64+0x78], R37 ;  /* 0x000078251a00d986 */ /* 0x000fe2000c10110e */
[----:B------:R-:W-:-:S03]  /*d430*/  ISETP.LT.OR P5, PT, R41, 0x1, !P0 ;  /* 0x000000012900780c */ /* 0x000fc600047a1670 */
[----:B------:R-:W-:Y:S04]  /*d440*/  @!P2 STG.E.U8 desc[UR14][R26.64+0x79], R165 ;  /* 0x000079a51a00a986 */ /* 0x000fe8000c10110e */
[----:B------:R0:W-:Y:S01]  /*d450*/  @!P6 STG.E.U8 desc[UR14][R28.64], R25 ;  /* 0x000000191c00e986 */ /* 0x0001e2000c10110e */
[----:B------:R-:W-:-:S03]  /*d460*/  ISETP.LT.OR P6, PT, R41, 0x2, !P0 ;  /* 0x000000022900780c */ /* 0x000fc600047c1670 */
[----:B------:R-:W-:Y:S01]  /*d470*/  @!P3 STG.E.U8 desc[UR14][R28.64+0x1], R163 ;  /* 0x000001a31c00b986 */ /* 0x000fe2000c10110e */
[C---:B------:R-:W-:Y:S02]  /*d480*/  ISETP.LT.OR P3, PT, R41.reuse, 0x9, !P1 ;  /* 0x000000092900780c */ /* 0x040fe40004f61670 */
[----:B------:R-:W-:Y:S01]  /*d490*/  ISETP.LT.OR P2, PT, R41, 0xa, !P1 ;  /* 0x0000000a2900780c */ /* 0x000fe20004f41670 */
[----:B------:R-:W-:Y:S01]  /*d4a0*/  FMUL R158, R158, UR20 ;  /* 0x000000149e9e7c20 */ /* 0x000fe20008400000 */
[----:B------:R-:W-:Y:S01]  /*d4b0*/  F2FP.SATFINITE.E4M3.F32.PACK_AB_MERGE_C R33, RZ, R162, RZ ;  /* 0x000000a2ff21723e */ /* 0x000fe200048070ff */
[----:B------:R-:W-:Y:S01]  /*d4c0*/  FMUL R157, R157, UR20 ;  /* 0x000000149d9d7c20 */ /* 0x000fe20008400000 */
[----:B------:R-:W-:Y:S01]  /*d4d0*/  F2FP.SATFINITE.E4M3.F32.PACK_AB_MERGE_C R161, RZ, R161, RZ ;  /* 0x000000a1ffa1723e */ /* 0x000fe200048070ff */
[----:B------:R-:W-:Y:S01]  /*d4e0*/  FMUL R156, R156, UR20 ;  /* 0x000000149c9c7c20 */ /* 0x000fe20008400000 */
[----:B0-----:R-:W-:Y:S01]  /*d4f0*/  F2FP.SATFINITE.E4M3.F32.PACK_AB_MERGE_C R25, RZ, R160, RZ ;  /* 0x000000a0ff19723e */ /* 0x001fe200048070ff */
[----:B------:R-:W-:Y:S01]  /*d500*/  @!P5 STG.E.U8 desc[UR14][R30.64], R33 ;  /* 0x000000211e00d986 */ /* 0x000fe2000c10110e */
[----:B------:R-:W-:-:S02]  /*d510*/  F2FP.SATFINITE.E4M3.F32.PACK_AB_MERGE_C R159, RZ, R159, RZ ;  /* 0x0000009fff9f723e */ /* 0x000fc400048070ff */
[C---:B------:R-:W-:Y:S01]  /*d520*/  ISETP.LT.OR P5, PT, R41.reuse, 0x9, !P0 ;  /* 0x000000092900780c */ /* 0x040fe200047a1670 */
[----:B------:R-:W-:Y:S01]  /*d530*/  @!P6 STG.E.U8 desc[UR14][R30.64+0x1], R161 ;  /* 0x000001a11e00e986 */ /* 0x000fe2000c10110e */
[----:B------:R-:W-:-:S03]  /*d540*/  ISETP.LT.OR P6, PT, R41, 0xa, !P0 ;  /* 0x0000000a2900780c */ /* 0x000fc600047c1670 */
[----:B------:R0:W-:Y:S01]  /*d550*/  @!P3 STG.E.U8 desc[UR14][R28.64+0x8], R25 ;  /* 0x000008191c00b986 */ /* 0x0001e2000c10110e */
[----:B------:R-:W-:-:S03]  /*d560*/  ISETP.LT.OR P3, PT, R41, 0x11, !P1 ;  /* 0x000000112900780c */ /* 0x000fc60004f61670 */
[----:B------:R-:W-:Y:S01]  /*d570*/  @!P2 STG.E.U8 desc[UR14][R28.64+0x9], R159 ;  /* 0x0000099f1c00a986 */ /* 0x000fe2000c10110e */
[----:B------:R-:W-:Y:S01]  /*d580*/  ISETP.LT.OR P2, PT, R41, 0x12, !P1 ;  /* 0x000000122900780c */ /* 0x000fe20004f41670 */
[----:B------:R-:W-:Y:S01]  /*d590*/  FMUL R155, R155, UR20 ;  /* 0x000000149b9b7c20 */ /* 0x000fe20008400000 */
[----:B------:R-:W-:Y:S01]  /*d5a0*/  F2FP.SATFINITE.E4M3.F32.PACK_AB_MERGE_C R27, RZ, R158, RZ ;  /* 0x0000009eff1b723e */ /* 0x000fe200048070ff */
[----:B------:R-:W-:Y:S01]  /*d5b0*/  FMUL R154, R154, UR20 ;  /* 0x000000149a9a7c20 */ /* 0x000fe20008400000 */
[----:B------:R-:W-:Y:S01]  /*d5c0*/  F2FP.SATFINITE.E4M3.F32.PACK_AB_MERGE_C R157, RZ, R157, RZ ;  /* 0x0000009dff9d723e */ /* 0x000fe200048070ff */
[----:B------:R-:W-:Y:S01]  /*d5d0*/  FMUL R153, R153, UR20 ;  /* 0x0000001499997c20 */ /* 0x000fe20008400000 */
        /* <DEDUP_REMOVED lines=25> */
[----:B------:R1:W-:Y:S01]  /*d770*/  @!P2 STG.E.U8 desc[UR14][R28.64+0x19], R23 ;  /* 0x000019171c00a986 */ /* 0x0003e2000c10110e */
        /* <DEDUP_REMOVED lines=11> */
[----:B------:R0:W-:Y:S01]  /*d830*/  @!P6 STG.E.U8 desc[UR14][R30.64+0x19], R21 ;  /* 0x000019151e00e986 */ /* 0x0001e2000c10110e */
[----:B------:R-:W-:-:S03]  /*d840*/  ISETP.LT.OR P6, PT, R41, 0x22, !P0 ;  /* 0x000000222900780c */ /* 0x000fc600047c1670 */
[----:B------:R-:W-:Y:S01]  /*d850*/  @!P3 STG.E.U8 desc[UR14][R28.64+0x20], R25 ;  /* 0x000020191c00b986 */ /* 0x000fe2000c10110e */
[----:B------:R-:W-:-:S03]  /*d860*/  ISETP.LT.OR P3, PT, R41, 0x29, !P1 ;  /* 0x000000292900780c */ /* 0x000fc60004f61670 */
[----:B------:R2:W-:Y:S01]  /*d870*/  @!P2 STG.E.U8 desc[UR14][R28.64+0x21], R19 ;  /* 0x000021131c00a986 */ /* 0x0005e2000c10110e */
[----:B------:R-:W-:Y:S01]  /*d880*/  ISETP.LT.OR P2, PT, R41, 0x2a, !P1 ;  /* 0x0000002a2900780c */ /* 0x000fe20004f41670 */
[----:B------:R-:W-:Y:S01]  /*d890*/  FMUL R15, R15, UR20 ;  /* 0x000000140f0f7c20 */ /* 0x000fe20008400000 */
[----:B-1----:R-:W-:Y:S01]  /*d8a0*/  F2FP.SATFINITE.E4M3.F32.PACK_AB_MERGE_C R23, RZ, R18, RZ ;  /* 0x00000012ff17723e */ /* 0x002fe200048070ff */
[----:B------:R-:W-:Y:S01]  /*d8b0*/  FMUL R14, R14, UR20 ;  /* 0x000000140e0e7c20 */ /* 0x000fe20008400000 */
[----:B------:R-:W-:Y:S01]  /*d8c0*/  F2FP.SATFINITE.E4M3.F32.PACK_AB_MERGE_C R17, RZ, R17, RZ ;  /* 0x00000011ff11723e */ /* 0x000fe200048070ff */
[----:B------:R-:W-:Y:S01]  /*d8d0*/  FMUL R13, R13, UR20 ;  /* 0x000000140d0d7c20 */ /* 0x000fe20008400000 */
[----:B0-----:R-:W-:Y:S01]  /*d8e0*/  F2FP.SATFINITE.E4M3.F32.PACK_AB_MERGE_C R21, RZ, R16, RZ ;  /* 0x00000010ff15723e */ /* 0x001fe200048070ff */
[----:B------:R-:W-:Y:S01]  /*d8f0*/  @!P5 STG.E.U8 desc[UR14][R30.64+0x20], R23 ;  /* 0x000020171e00d986 */ /* 0x000fe2000c10110e */
[----:B------:R-:W-:Y:S02]  /*d900*/  F2FP.SATFINITE.E4M3.F32.PACK_AB_MERGE_C R15, RZ, R15, RZ ;  /* 0x0000000fff0f723e */ /* 0x000fe400048070ff */
[C---:B------:R-:W-:Y:S01]  /*d910*/  ISETP.LT.OR P5, PT, R41.reuse, 0x29, !P0 ;  /* 0x000000292900780c */ /* 0x040fe200047a1670 */
[----:B------:R-:W-:Y:S01]  /*d920*/  @!P6 STG.E.U8 desc[UR14][R30.64+0x21], R17 ;  /* 0x000021111e00e986 */ /* 0x000fe2000c10110e */
[----:B------:R-:W-:-:S03]  /*d930*/  ISETP.LT.OR P6, PT, R41, 0x2a, !P0 ;  /* 0x0000002a2900780c */ /* 0x000fc600047c1670 */
[----:B------:R-:W-:Y:S01]  /*d940*/  @!P3 STG.E.U8 desc[UR14][R28.64+0x28], R21 ;  /* 0x000028151c00b986 */ /* 0x000fe2000c10110e */
[C---:B------:R-:W-:Y:S01]  /*d950*/  ISETP.LT.OR P3, PT, R41.reuse, 0x31, !P1 ;  /* 0x000000312900780c */ /* 0x040fe20004f61670 */
[----:B------:R-:W-:Y:S02]  /*d960*/  FMUL R12, R12, UR20 ;  /* 0x000000140c0c7c20 */ /* 0x000fe40008400000 */
[----:B------:R0:W-:Y:S01]  /*d970*/  @!P2 STG.E.U8 desc[UR14][R28.64+0x29], R15 ;  /* 0x0000290f1c00a986 */ /* 0x0001e2000c10110e */
[----:B------:R-:W-:Y:S01]  /*d980*/  ISETP.LT.OR P2, PT, R41, 0x32, !P1 ;  /* 0x000000322900780c */ /* 0x000fe20004f41670 */
[----:B------:R-:W-:Y:S01]  /*d990*/  FMUL R11, R11, UR20 ;  /* 0x000000140b0b7c20 */ /* 0x000fe20008400000 */
[----:B--2---:R-:W-:Y:S01]  /*d9a0*/  F2FP.SATFINITE.E4M3.F32.PACK_AB_MERGE_C R19, RZ, R14, RZ ;  /* 0x0000000eff13723e */ /* 0x004fe200048070ff */
[----:B------:R-:W2:Y:S01]  /*d9b0*/  LDL.LU R222, [R1+0x18] ;  /* 0x0000180001de7983 */ /* 0x000ea20000300800 */
[----:B------:R-:W-:Y:S02]  /*d9c0*/  F2FP.SATFINITE.E4M3.F32.PACK_AB_MERGE_C R13, RZ, R13, RZ ;  /* 0x0000000dff0d723e */ /* 0x000fe400048070ff */
[----:B------:R-:W-:Y:S01]  /*d9d0*/  F2FP.SATFINITE.E4M3.F32.PACK_AB_MERGE_C R11, RZ, R11, RZ ;  /* 0x0000000bff0b723e */ /* 0x000fe200048070ff */
[----:B------:R-:W-:Y:S01]  /*d9e0*/  @!P5 STG.E.U8 desc[UR14][R30.64+0x28], R19 ;  /* 0x000028131e00d986 */ /* 0x000fe2000c10110e */
[----:B0-----:R-:W-:-:S03]  /*d9f0*/  F2FP.SATFINITE.E4M3.F32.PACK_AB_MERGE_C R15, RZ, R12, RZ ;  /* 0x0000000cff0f723e */ /* 0x001fc600048070ff */
[----:B------:R0:W-:Y:S01]  /*da00*/  @!P6 STG.E.U8 desc[UR14][R30.64+0x29], R13 ;  /* 0x0000290d1e00e986 */ /* 0x0001e2000c10110e */
[C---:B------:R-:W-:Y:S02]  /*da10*/  ISETP.LT.OR P5, PT, R41.reuse, 0x31, !P0 ;  /* 0x000000312900780c */ /* 0x040fe400047a1670 */
[C---:B------:R-:W-:Y:S01]  /*da20*/  ISETP.LT.OR P6, PT, R41.reuse, 0x32, !P0 ;  /* 0x000000322900780c */ /* 0x040fe200047c1670 */
[----:B------:R-:W-:Y:S01]  /*da30*/  @!P3 STG.E.U8 desc[UR14][R28.64+0x30], R15 ;  /* 0x0000300f1c00b986 */ /* 0x000fe2000c10110e */
[----:B------:R-:W-:Y:S01]  /*da40*/  ISETP.LT.OR P3, PT, R41, 0x39, !P1 ;  /* 0x000000392900780c */ /* 0x000fe20004f61670 */
[----:B------:R-:W-:Y:S01]  /*da50*/  FMUL R10, R10, UR20 ;  /* 0x000000140a0a7c20 */ /* 0x000fe20008400000 */
[----:B------:R-:W-:Y:S01]  /*da60*/  FMUL R9, R9, UR20 ;  /* 0x0000001409097c20 */ /* 0x000fe20008400000 */
[----:B------:R-:W2:Y:S01]  /*da70*/  LDL.LU R223, [R1+0x14] ;  /* 0x0000140001df7983 */ /* 0x000ea20000300800 */
[----:B------:R-:W-:-:S03]  /*da80*/  FMUL R8, R8, UR20 ;  /* 0x0000001408087c20 */ /* 0x000fc60008400000 */
[----:B------:R-:W2:Y:S01]  /*da90*/  LDL.LU R221, [R1+0x10] ;  /* 0x0000100001dd7983 */ /* 0x000ea20000300800 */
[----:B------:R-:W-:-:S03]  /*daa0*/  F2FP.SATFINITE.E4M3.F32.PACK_AB_MERGE_C R17, RZ, R10, RZ ;  /* 0x0000000aff11723e */ /* 0x000fc600048070ff */
[----:B------:R-:W2:Y:S01]  /*dab0*/  LDL.LU R220, [R1+0xc] ;  /* 0x00000c0001dc7983 */ /* 0x000ea20000300800 */
[----:B------:R-:W-:Y:S01]  /*dac0*/  F2FP.SATFINITE.E4M3.F32.PACK_AB_MERGE_C R9, RZ, R9, RZ ;  /* 0x00000009ff09723e */ /* 0x000fe200048070ff */
[----:B------:R-:W-:Y:S01]  /*dad0*/  FMUL R7, R7, UR20 ;  /* 0x0000001407077c20 */ /* 0x000fe20008400000 */
[----:B0-----:R-:W-:Y:S01]  /*dae0*/  F2FP.SATFINITE.E4M3.F32.PACK_AB_MERGE_C R13, RZ, R8, RZ ;  /* 0x00000008ff0d723e */ /* 0x001fe200048070ff */
[----:B------:R0:W-:Y:S01]  /*daf0*/  @!P2 STG.E.U8 desc[UR14][R28.64+0x31], R11 ;  /* 0x0000310b1c00a986 */ /* 0x0001e2000c10110e */
[----:B------:R-:W-:Y:S01]  /*db00*/  ISETP.LT.OR P2, PT, R41, 0x3a, !P1 ;  /* 0x0000003a2900780c */ /* 0x000fe20004f41670 */
[----:B-----5:R-:W-:Y:S01]  /*db10*/  FMUL R2, R2, UR20 ;  /* 0x0000001402027c20 */ /* 0x020fe20008400000 */
[----:B------:R-:W-:Y:S01]  /*db20*/  F2FP.SATFINITE.E4M3.F32.PACK_AB_MERGE_C R7, RZ, R7, RZ ;  /* 0x00000007ff07723e */ /* 0x000fe200048070ff */
[----:B------:R-:W-:Y:S01]  /*db30*/  @!P5 STG.E.U8 desc[UR14][R30.64+0x30], R17 ;  /* 0x000030111e00d986 */ /* 0x000fe2000c10110e */
[----:B------:R-:W-:Y:S01]  /*db40*/  FMUL R3, R3, UR20 ;  /* 0x0000001403037c20 */ /* 0x000fe20008400000 */
[----:B------:R-:W-:Y:S01]  /*db50*/  FMUL R4, R4, UR20 ;  /* 0x0000001404047c20 */ /* 0x000fe20008400000 */
[C---:B------:R-:W-:Y:S01]  /*db60*/  ISETP.LT.OR P5, PT, R41.reuse, 0x39, !P0 ;  /* 0x000000392900780c */ /* 0x040fe200047a1670 */
[----:B------:R1:W-:Y:S01]  /*db70*/  @!P6 STG.E.U8 desc[UR14][R30.64+0x31], R9 ;  /* 0x000031091e00e986 */ /* 0x0003e2000c10110e */
[----:B------:R-:W-:Y:S01]  /*db80*/  ISETP.LT.OR P6, PT, R41, 0x3a, !P0 ;  /* 0x0000003a2900780c */ /* 0x000fe200047c1670 */
[----:B------:R-:W-:Y:S01]  /*db90*/  FMUL R6, R6, UR20 ;  /* 0x0000001406067c20 */ /* 0x000fe20008400000 */
[----:B------:R-:W-:Y:S01]  /*dba0*/  FMUL R5, R5, UR20 ;  /* 0x0000001405057c20 */ /* 0x000fe20008400000 */
[----:B------:R3:W-:Y:S01]  /*dbb0*/  @!P3 STG.E.U8 desc[UR14][R28.64+0x38], R13 ;  /* 0x0000380d1c00b986 */ /* 0x0007e2000c10110e */
[----:B------:R-:W-:Y:S01]  /*dbc0*/  ISETP.LT.OR P3, PT, R41, 0x41, !P1 ;  /* 0x000000412900780c */ /* 0x000fe20004f61670 */
[----:B------:R-:W-:Y:S01]  /*dbd0*/  FMUL R0, R0, UR20 ;  /* 0x0000001400007c20 */ /* 0x000fe20008400000 */
[----:B0-----:R-:W-:Y:S01]  /*dbe0*/  F2FP.SATFINITE.E4M3.F32.PACK_AB_MERGE_C R11, RZ, R6, RZ ;  /* 0x00000006ff0b723e */ /* 0x001fe200048070ff */
[----:B------:R-:W2:Y:S01]  /*dbf0*/  LDL.LU R224, [R1+0x1c] ;  /* 0x00001c0001e07983 */ /* 0x000ea20000300800 */
[----:B------:R-:W-:-:S03]  /*dc00*/  F2FP.SATFINITE.E4M3.F32.PACK_AB_MERGE_C R5, RZ, R5, RZ ;  /* 0x00000005ff05723e */ /* 0x000fc600048070ff */
[----:B------:R0:W-:Y:S01]  /*dc10*/  @!P2 STG.E.U8 desc[UR14][R28.64+0x39], R7 ;  /* 0x000039071c00a986 */ /* 0x0001e2000c10110e */
[----:B-1----:R-:W-:Y:S01]  /*dc20*/  F2FP.SATFINITE.E4M3.F32.PACK_AB_MERGE_C R9, RZ, R4, RZ ;  /* 0x00000004ff09723e */ /* 0x002fe200048070ff */
[----:B------:R-:W-:Y:S01]  /*dc30*/  FMUL R4, R226, UR20 ;  /* 0x00000014e2047c20 */ /* 0x000fe20008400000 */
[----:B------:R-:W-:Y:S01]  /*dc40*/  ISETP.LT.OR P2, PT, R41, 0x42, !P1 ;  /* 0x000000422900780c */ /* 0x000fe20004f41670 */
[----:B------:R-:W-:Y:S01]  /*dc50*/  @!P5 STG.E.U8 desc[UR14][R30.64+0x38], R11 ;  /* 0x0000380b1e00d986 */ /* 0x000fe2000c10110e */
[----:B---3--:R-:W-:Y:S01]  /*dc60*/  F2FP.SATFINITE.E4M3.F32.PACK_AB_MERGE_C R13, RZ, R2, RZ ;  /* 0x00000002ff0d723e */ /* 0x008fe200048070ff */
[----:B----4-:R-:W-:Y:S01]  /*dc70*/  FMUL R2, R225, UR20 ;  /* 0x00000014e1027c20 */ /* 0x010fe20008400000 */
[----:B------:R-:W-:Y:S01]  /*dc80*/  ISETP.LT.OR P5, PT, R41, 0x41, !P0 ;  /* 0x000000412900780c */ /* 0x000fe200047a1670 */
[----:B------:R-:W3:Y:S01]  /*dc90*/  LDL.LU R225, [R1+0x20] ;  /* 0x0000200001e17983 */ /* 0x000ee20000300800 */
[----:B0-----:R-:W-:Y:S01]  /*dca0*/  F2FP.SATFINITE.E4M3.F32.PACK_AB_MERGE_C R7, RZ, R3, RZ ;  /* 0x00000003ff07723e */ /* 0x001fe200048070ff */
[----:B------:R-:W-:-:S02]  /*dcb0*/  FMUL R3, R227, UR20 ;  /* 0x00000014e3037c20 */ /* 0x000fc40008400000 */
[----:B------:R0:W-:Y:S01]  /*dcc0*/  @!P6 STG.E.U8 desc[UR14][R30.64+0x39], R5 ;  /* 0x000039051e00e986 */ /* 0x0001e2000c10110e */
[----:B------:R-:W-:-:S03]  /*dcd0*/  ISETP.LT.OR P6, PT, R41, 0x42, !P0 ;  /* 0x000000422900780c */ /* 0x000fc600047c1670 */
[----:B------:R-:W4:Y:S04]  /*dce0*/  LDL.LU R227, [R1+0x24] ;  /* 0x0000240001e37983 */ /* 0x000f280000300800 */
[----:B------:R-:W4:Y:S04]  /*dcf0*/  LDL.LU R226, [R1+0x28] ;  /* 0x0000280001e27983 */ /* 0x000f280000300800 */
[----:B------:R-:W-:Y:S01]  /*dd00*/  @!P3 STG.E.U8 desc[UR14][R28.64+0x40], R9 ;  /* 0x000040091c00b986 */ /* 0x000fe2000c10110e */
[C---:B------:R-:W-:Y:S02]  /*dd10*/  ISETP.LT.OR P3, PT, R41.reuse, 0x49, !P1 ;  /* 0x000000492900780c */ /* 0x040fe40004f61670 */
[----:B0-----:R-:W-:Y:S01]  /*dd20*/  F2FP.SATFINITE.E4M3.F32.PACK_AB_MERGE_C R5, RZ, R0, RZ ;  /* 0x00000000ff05723e */ /* 0x001fe200048070ff */
[----:B------:R0:W-:Y:S01]  /*dd30*/  @!P2 STG.E.U8 desc[UR14][R28.64+0x41], R7 ;  /* 0x000041071c00a986 */ /* 0x0001e2000c10110e */
[----:B------:R-:W-:-:S03]  /*dd40*/  ISETP.LT.OR P2, PT, R41, 0x4a, !P1 ;  /* 0x0000004a2900780c */ /* 0x000fc60004f41670 */
[----:B------:R-:W-:Y:S01]  /*dd50*/  @!P5 STG.E.U8 desc[UR14][R30.64+0x40], R13 ;  /* 0x0000400d1e00d986 */ /* 0x000fe2000c10110e */
[----:B------:R-:W-:-:S03]  /*dd60*/  ISETP.LT.OR P5, PT, R41, 0x49, !P0 ;  /* 0x000000492900780c */ /* 0x000fc600047a1670 */
[----:B------:R1:W-:Y:S01]  /*dd70*/  @!P6 STG.E.U8 desc[UR14][R30.64+0x41], R5 ;  /* 0x000041051e00e986 */ /* 0x0003e2000c10110e */
[----:B0-----:R-:W-:Y:S02]  /*dd80*/  F2FP.SATFINITE.E4M3.F32.PACK_AB_MERGE_C R7, RZ, R2, RZ ;  /* 0x00000002ff07723e */ /* 0x001fe400048070ff */
[----:B------:R-:W-:-:S03]  /*dd90*/  ISETP.LT.OR P6, PT, R41, 0x4a, !P0 ;  /* 0x0000004a2900780c */ /* 0x000fc600047c1670 */
[----:B------:R0:W-:Y:S01]  /*dda0*/  @!P3 STG.E.U8 desc[UR14][R28.64+0x48], R7 ;  /* 0x000048071c00b986 */ /* 0x0001e2000c10110e */
[----:B------:R-:W-:Y:S02]  /*ddb0*/  ISETP.LT.OR P3, PT, R41, 0x51, !P1 ;  /* 0x000000512900780c */ /* 0x000fe40004f61670 */
[----:B------:R-:W-:Y:S02]  /*ddc0*/  F2FP.SATFINITE.E4M3.F32.PACK_AB_MERGE_C R9, RZ, R3, RZ ;  /* 0x00000003ff09723e */ /* 0x000fe400048070ff */
[----:B------:R-:W-:-:S03]  /*ddd0*/  F2FP.SATFINITE.E4M3.F32.PACK_AB_MERGE_C R11, RZ, R4, RZ ;  /* 0x00000004ff0b723e */ /* 0x000fc600048070ff */
[----:B------:R0:W-:Y:S04]  /*dde0*/  @!P2 STG.E.U8 desc[UR14][R28.64+0x49], R9 ;  /* 0x000049091c00a986 */ /* 0x0001e8000c10110e */
[----:B------:R-:W-:Y:S01]  /*ddf0*/  @!P5 STG.E.U8 desc[UR14][R30.64+0x48], R11 ;  /* 0x0000480b1e00d986 */ /* 0x000fe2000c10110e */
[----:B--2---:R-:W-:Y:S01]  /*de00*/  FMUL R2, R221, UR20 ;  /* 0x00000014dd027c20 */ /* 0x004fe20008400000 */
[----:B------:R-:W-:Y:S02]  /*de10*/  FMUL R0, R220, UR20 ;  /* 0x00000014dc007c20 */ /* 0x000fe40008400000 */
[----:B------:R-:W2:Y:S04]  /*de20*/  LDL.LU R220, [R1+0x2c] ;  /* 0x00002c0001dc7983 */ /* 0x000ea80000300800 */
[----:B------:R-:W2:Y:S01]  /*de30*/  LDL.LU R221, [R1+0x30] ;  /* 0x0000300001dd7983 */ /* 0x000ea20000300800 */
[----:B-1----:R-:W-:Y:S01]  /*de40*/  F2FP.SATFINITE.E4M3.F32.PACK_AB_MERGE_C R5, RZ, R0, RZ ;  /* 0x00000000ff05723e */ /* 0x002fe200048070ff */
[----:B------:R-:W-:Y:S01]  /*de50*/  FMUL R0, R222, UR20 ;  /* 0x00000014de007c20 */ /* 0x000fe20008400000 */
[----:B------:R-:W-:Y:S01]  /*de60*/  FMUL R3, R223, UR20 ;  /* 0x00000014df037c20 */ /* 0x000fe20008400000 */
[----:B0-----:R-:W-:Y:S01]  /*de70*/  F2FP.SATFINITE.E4M3.F32.PACK_AB_MERGE_C R7, RZ, R2, RZ ;  /* 0x00000002ff07723e */ /* 0x001fe200048070ff */
[----:B------:R-:W2:Y:S02]  /*de80*/  LDL.LU R223, [R1+0x34] ;  /* 0x0000340001df7983 */ /* 0x000ea40000300800 */
[----:B------:R-:W-:-:S02]  /*de90*/  F2FP.SATFINITE.E4M3.F32.PACK_AB_MERGE_C R13, RZ, R0, RZ ;  /* 0x00000000ff0d723e */ /* 0x000fc400048070ff */
[----:B------:R-:W2:Y:S01]  /*dea0*/  LDL.LU R222, [R1+0x38] ;  /* 0x0000380001de7983 */ /* 0x000ea20000300800 */
[----:B------:R-:W-:Y:S01]  /*deb0*/  F2FP.SATFINITE.E4M3.F32.PACK_AB_MERGE_C R9, RZ, R3, RZ ;  /* 0x00000003ff09723e */ /* 0x000fe200048070ff */
[----:B------:R-:W-:Y:S02]  /*dec0*/  FMUL R2, R224, UR20 ;  /* 0x00000014e0027c20 */ /* 0x000fe40008400000 */
[----:B------:R-:W2:Y:S04]  /*ded0*/  LDL.LU R224, [R1+0x3c] ;  /* 0x00003c0001e07983 */ /* 0x000ea80000300800 */
[----:B------:R-:W-:Y:S01]  /*dee0*/  @!P6 STG.E.U8 desc[UR14][R30.64+0x49], R5 ;  /* 0x000049051e00e986 */ /* 0x000fe2000c10110e */
[----:B---3--:R-:W-:-:S03]  /*def0*/  FMUL R0, R225, UR20 ;  /* 0x00000014e1007c20 */ /* 0x008fc60008400000 */
[----:B------:R0:W-:Y:S04]  /*df00*/  @!P3 STG.E.U8 desc[UR14][R28.64+0x50], R7 ;  /* 0x000050071c00b986 */ /* 0x0001e8000c10110e */
[----:B------:R-:W3:Y:S01]  /*df10*/  LDL.LU R225, [R1+0x40] ;  /* 0x0000400001e17983 */ /* 0x000ee20000300800 */
[----:B----4-:R-:W-:-:S03]  /*df20*/  FMUL R3, R227, UR20 ;  /* 0x00000014e3037c20 */ /* 0x010fc60008400000 */
[----:B------:R-:W4:Y:S01]  /*df30*/  LDL.LU R227, [R1+0x44] ;  /* 0x0000440001e37983 */ /* 0x000f220000300800 */
[----:B0-----:R-:W-:Y:S01]  /*df40*/  F2FP.SATFINITE.E4M3.F32.PACK_AB_MERGE_C R7, RZ, R0, RZ ;  /* 0x00000000ff07723e */ /* 0x001fe200048070ff */
[----:B------:R-:W-:Y:S02]  /*df50*/  FMUL R0, R226, UR20 ;  /* 0x00000014e2007c20 */ /* 0x000fe40008400000 */
[----:B------:R-:W4:Y:S01]  /*df60*/  LDL.LU R226, [R1+0x48] ;  /* 0x0000480001e27983 */ /* 0x000f220000300800 */
[C---:B------:R-:W-:Y:S02]  /*df70*/  ISETP.LT.OR P2, PT, R41.reuse, 0x52, !P1 ;  /* 0x000000522900780c */ /* 0x040fe40004f41670 */
[C---:B------:R-:W-:Y:S01]  /*df80*/  ISETP.LT.OR P6, PT, R41.reuse, 0x52, !P0 ;  /* 0x000000522900780c */ /* 0x040fe200047c1670 */
[----:B------:R-:W4:Y:S01]  /*df90*/  LDL.LU R218, [R1+0x4c] ;  /* 0x00004c0001da7983 */ /* 0x000f220000300800 */
[----:B------:R-:W-:Y:S02]  /*dfa0*/  F2FP.SATFINITE.E4M3.F32.PACK_AB_MERGE_C R5, RZ, R2, RZ ;  /* 0x00000002ff05723e */ /* 0x000fe400048070ff */
[----:B------:R-:W-:-:S02]  /*dfb0*/  ISETP.LT.OR P5, PT, R41, 0x51, !P0 ;  /* 0x000000512900780c */ /* 0x000fc400047a1670 */
[----:B------:R-:W-:Y:S02]  /*dfc0*/  F2FP.SATFINITE.E4M3.F32.PACK_AB_MERGE_C R11, RZ, R0, RZ ;  /* 0x00000000ff0b723e */ /* 0x000fe400048070ff */
[----:B------:R-:W-:-:S03]  /*dfd0*/  ISETP.LT.OR P3, PT, R41, 0x59, !P1 ;  /* 0x000000592900780c */ /* 0x000fc60004f61670 */
[----:B------:R0:W-:Y:S01]  /*dfe0*/  @!P2 STG.E.U8 desc[UR14][R28.64+0x51], R9 ;  /* 0x000051091c00a986 */ /* 0x0001e2000c10110e */
[----:B------:R-:W-:-:S03]  /*dff0*/  ISETP.LT.OR P2, PT, R41, 0x5a, !P1 ;  /* 0x0000005a2900780c */ /* 0x000fc60004f41670 */
[----:B------:R1:W-:Y:S01]  /*e000*/  @!P6 STG.E.U8 desc[UR14][R30.64+0x51], R5 ;  /* 0x000051051e00e986 */ /* 0x0003e2000c10110e */
[----:B------:R-:W-:-:S03]  /*e010*/  ISETP.LT.OR P6, PT, R41, 0x5a, !P0 ;  /* 0x0000005a2900780c */ /* 0x000fc600047c1670 */
[----:B------:R-:W-:Y:S01]  /*e020*/  @!P5 STG.E.U8 desc[UR14][R30.64+0x50], R13 ;  /* 0x0000500d1e00d986 */ /* 0x000fe2000c10110e */
[----:B0-----:R-:W-:-:S03]  /*e030*/  F2FP.SATFINITE.E4M3.F32.PACK_AB_MERGE_C R9, RZ, R3, RZ ;  /* 0x00000003ff09723e */ /* 0x001fc600048070ff */
[----:B------:R0:W-:Y:S04]  /*e040*/  @!P3 STG.E.U8 desc[UR14][R28.64+0x58], R7 ;  /* 0x000058071c00b986 */ /* 0x0001e8000c10110e */
[----:B------:R0:W-:Y:S01]  /*e050*/  @!P2 STG.E.U8 desc[UR14][R28.64+0x59], R9 ;  /* 0x000059091c00a986 */ /* 0x0001e2000c10110e */
[----:B--2---:R-:W-:-:S03]  /*e060*/  FMUL R0, R220, UR20 ;  /* 0x00000014dc007c20 */ /* 0x004fc60008400000 */
[----:B------:R-:W2:Y:S01]  /*e070*/  LDL.LU R220, [R1+0x50] ;  /* 0x0000500001dc7983 */ /* 0x000ea20000300800 */
[----:B------:R-:W-:-:S03]  /*e080*/  FMUL R2, R221, UR20 ;  /* 0x00000014dd027c20 */ /* 0x000fc60008400000 */
[----:B------:R-:W2:Y:S01]  /*e090*/  LDL.LU R221, [R1+0x54] ;  /* 0x0000540001dd7983 */ /* 0x000ea20000300800 */
[----:B-1----:R-:W-:Y:S01]  /*e0a0*/  F2FP.SATFINITE.E4M3.F32.PACK_AB_MERGE_C R5, RZ, R0, RZ ;  /* 0x00000000ff05723e */ /* 0x002fe200048070ff */
[----:B------:R-:W-:Y:S02]  /*e0b0*/  FMUL R3, R223, UR20 ;  /* 0x00000014df037c20 */ /* 0x000fe40008400000 */
[----:B------:R-:W2:Y:S01]  /*e0c0*/  LDL.LU R223, [R1+0x58] ;  /* 0x0000580001df7983 */ /* 0x000ea20000300800 */
[----:B0-----:R-:W-:Y:S01]  /*e0d0*/  F2FP.SATFINITE.E4M3.F32.PACK_AB_MERGE_C R7, RZ, R2, RZ ;  /* 0x00000002ff07723e */ /* 0x001fe200048070ff */
[----:B------:R-:W-:Y:S01]  /*e0e0*/  FMUL R4, R222, UR20 ;  /* 0x00000014de047c20 */ /* 0x000fe20008400000 */
[----:B------:R-:W-:Y:S01]  /*e0f0*/  F2FP.SATFINITE.E4M3.F32.PACK_AB_MERGE_C R9, RZ, R3, RZ ;  /* 0x00000003ff09723e */ /* 0x000fe200048070ff */
[----:B------:R-:W2:Y:S01]  /*e100*/  LDL.LU R222, [R1+0x5c] ;  /* 0x00005c0001de7983 */ /* 0x000ea20000300800 */
[----:B------:R-:W-:-:S03]  /*e110*/  FMUL R0, R224, UR20 ;  /* 0x00000014e0007c20 */ /* 0x000fc60008400000 */
[----:B------:R0:W-:Y:S04]  /*e120*/  @!P6 STG.E.U8 desc[UR14][R30.64+0x59], R5 ;  /* 0x000059051e00e986 */ /* 0x0001e8000c10110e */
[----:B------:R-:W2:Y:S01]  /*e130*/  LDL.LU R224, [R1+0x60] ;  /* 0x0000600001e07983 */ /* 0x000ea20000300800 */
[----:B0-----:R-:W-:Y:S01]  /*e140*/  F2FP.SATFINITE.E4M3.F32.PACK_AB_MERGE_C R5, RZ, R0, RZ ;  /* 0x00000000ff05723e */ /* 0x001fe200048070ff */
[----:B---3--:R-:W-:Y:S02]  /*e150*/  FMUL R2, R225, UR20 ;  /* 0x00000014e1027c20 */ /* 0x008fe40008400000 */
[----:B------:R-:W3:Y:S01]  /*e160*/  LDL.LU R225, [R1+0x64] ;  /* 0x0000640001e17983 */ /* 0x000ee20000300800 */
[----:B----4-:R-:W-:-:S03]  /*e170*/  FMUL R3, R227, UR20 ;  /* 0x00000014e3037c20 */ /* 0x010fc60008400000 */
[----:B------:R-:W4:Y:S01]  /*e180*/  LDL.LU R227, [R1+0x68] ;  /* 0x0000680001e37983 */ /* 0x000f220000300800 */
[----:B------:R-:W-:-:S03]  /*e190*/  FMUL R0, R226, UR20 ;  /* 0x00000014e2007c20 */ /* 0x000fc60008400000 */
[----:B------:R-:W4:Y:S01]  /*e1a0*/  LDL.LU R226, [R1+0x6c] ;  /* 0x00006c0001e27983 */ /* 0x000f220000300800 */
[C---:B------:R-:W-:Y:S02]  /*e1b0*/  ISETP.LT.OR P5, PT, R41.reuse, 0x59, !P0 ;  /* 0x000000592900780c */ /* 0x040fe400047a1670 */
[C---:B------:R-:W-:Y:S02]  /*e1c0*/  ISETP.LT.OR P2, PT, R41.reuse, 0x62, !P1 ;  /* 0x000000622900780c */ /* 0x040fe40004f41670 */
[C---:B------:R-:W-:Y:S02]  /*e1d0*/  ISETP.LT.OR P3, PT, R41.reuse, 0x61, !P1 ;  /* 0x000000612900780c */ /* 0x040fe40004f61670 */
[----:B------:R-:W-:-:S07]  /*e1e0*/  ISETP.LT.OR P6, PT, R41, 0x62, !P0 ;  /* 0x000000622900780c */ /* 0x000fce00047c1670 */
[----:B------:R-:W-:Y:S01]  /*e1f0*/  @!P5 STG.E.U8 desc[UR14][R30.64+0x58], R11 ;  /* 0x0000580b1e00d986 */ /* 0x000fe2000c10110e */
[----:B------:R-:W-:-:S03]  /*e200*/  ISETP.LT.OR P5, PT, R41, 0x61, !P0 ;  /* 0x000000612900780c */ /* 0x000fc600047a1670 */
[----:B------:R0:W-:Y:S01]  /*e210*/  @!P2 STG.E.U8 desc[UR14][R28.64+0x61], R9 ;  /* 0x000061091c00a986 */ /* 0x0001e2000c10110e */
[----:B------:R-:W-:-:S03]  /*e220*/  ISETP.LT.OR P2, PT, R41, 0x6a, !P1 ;  /* 0x0000006a2900780c */ /* 0x000fc60004f41670 */
[----:B------:R1:W-:Y:S01]  /*e230*/  @!P3 STG.E.U8 desc[UR14][R28.64+0x60], R7 ;  /* 0x000060071c00b986 */ /* 0x0003e2000c10110e */
[----:B------:R-:W-:Y:S02]  /*e240*/  ISETP.LT.OR P3, PT, R41, 0x69, !P1 ;  /* 0x000000692900780c */ /* 0x000fe40004f61670 */
[----:B------:R-:W-:Y:S01]  /*e250*/  F2FP.SATFINITE.E4M3.F32.PACK_AB_MERGE_C R13, RZ, R4, RZ ;  /* 0x00000004ff0d723e */ /* 0x000fe200048070ff */
[----:B------:R1:W-:Y:S01]  /*e260*/  @!P6 STG.E.U8 desc[UR14][R30.64+0x61], R5 ;  /* 0x000061051e00e986 */ /* 0x0003e2000c10110e */
[----:B0-----:R-:W-:-:S03]  /*e270*/  F2FP.SATFINITE.E4M3.F32.PACK_AB_MERGE_C R9, RZ, R3, RZ ;  /* 0x00000003ff09723e */ /* 0x001fc600048070ff */
[----:B------:R-:W-:Y:S01]  /*e280*/  @!P5 STG.E.U8 desc[UR14][R30.64+0x60], R13 ;  /* 0x0000600d1e00d986 */ /* 0x000fe2000c10110e */
[----:B-1----:R-:W-:-:S03]  /*e290*/  F2FP.SATFINITE.E4M3.F32.PACK_AB_MERGE_C R7, RZ, R2, RZ ;  /* 0x00000002ff07723e */ /* 0x002fc600048070ff */
[----:B------:R-:W-:Y:S01]  /*e2a0*/  @!P2 STG.E.U8 desc[UR14][R28.64+0x69], R9 ;  /* 0x000069091c00a986 */ /* 0x000fe2000c10110e */
[C---:B------:R-:W-:Y:S02]  /*e2b0*/  ISETP.LT.OR P5, PT, R41.reuse, 0x69, !P0 ;  /* 0x000000692900780c */ /* 0x040fe400047a1670 */
[C---:B------:R-:W-:Y:S01]  /*e2c0*/  ISETP.LT.OR P6, PT, R41.reuse, 0x6a, !P0 ;  /* 0x0000006a2900780c */ /* 0x040fe200047c1670 */
[----:B------:R0:W-:Y:S01]  /*e2d0*/  @!P3 STG.E.U8 desc[UR14][R28.64+0x68], R7 ;  /* 0x000068071c00b986 */ /* 0x0001e2000c10110e */
[C---:B------:R-:W-:Y:S01]  /*e2e0*/  ISETP.LT.OR P2, PT, R41.reuse, 0x72, !P1 ;  /* 0x000000722900780c */ /* 0x040fe20004f41670 */
[----:B------:R-:W-:Y:S01]  /*e2f0*/  FMUL R2, R218, UR20 ;  /* 0x00000014da027c20 */ /* 0x000fe20008400000 */
[----:B------:R-:W-:Y:S02]  /*e300*/  ISETP.LT.OR P3, PT, R41, 0x71, !P1 ;  /* 0x000000712900780c */ /* 0x000fe40004f61670 */
[----:B------:R-:W-:Y:S02]  /*e310*/  F2FP.SATFINITE.E4M3.F32.PACK_AB_MERGE_C R11, RZ, R0, RZ ;  /* 0x00000000ff0b723e */ /* 0x000fe400048070ff */
[----:B------:R-:W-:-:S03]  /*e320*/  F2FP.SATFINITE.E4M3.F32.PACK_AB_MERGE_C R5, RZ, R2, RZ ;  /* 0x00000002ff05723e */ /* 0x000fc600048070ff */
[----:B------:R-:W-:Y:S01]  /*e330*/  @!P5 STG.E.U8 desc[UR14][R30.64+0x68], R11 ;  /* 0x0000680b1e00d986 */ /* 0x000fe2000c10110e */
[----:B------:R-:W-:-:S03]  /*e340*/  ISETP.LT.OR P5, PT, R41, 0x71, !P0 ;  /* 0x000000712900780c */ /* 0x000fc600047a1670 */
[----:B------:R-:W-:Y:S01]  /*e350*/  @!P6 STG.E.U8 desc[UR14][R30.64+0x69], R5 ;  /* 0x000069051e00e986 */ /* 0x000fe2000c10110e */
[----:B------:R-:W-:Y:S01]  /*e360*/  ISETP.LT.OR P6, PT, R41, 0x72, !P0 ;  /* 0x000000722900780c */ /* 0x000fe200047c1670 */
[----:B--2---:R-:W-:Y:S01]  /*e370*/  FMUL R0, R220, UR20 ;  /* 0x00000014dc007c20 */ /* 0x004fe20008400000 */
[----:B------:R-:W-:-:S04]  /*e380*/  FMUL R3, R221, UR20 ;  /* 0x00000014dd037c20 */ /* 0x000fc80008400000 */
[----:B0-----:R-:W-:Y:S02]  /*e390*/  F2FP.SATFINITE.E4M3.F32.PACK_AB_MERGE_C R7, RZ, R0, RZ ;  /* 0x00000000ff07723e */ /* 0x001fe400048070ff */
[----:B------:R-:W-:Y:S01]  /*e3a0*/  F2FP.SATFINITE.E4M3.F32.PACK_AB_MERGE_C R9, RZ, R3, RZ ;  /* 0x00000003ff09723e */ /* 0x000fe200048070ff */
[----:B------:R-:W-:Y:S02]  /*e3b0*/  FMUL R0, R223, UR20 ;  /* 0x00000014df007c20 */ /* 0x000fe40008400000 */
[----:B------:R0:W-:Y:S01]  /*e3c0*/  @!P3 STG.E.U8 desc[UR14][R28.64+0x70], R7 ;  /* 0x000070071c00b986 */ /* 0x0001e2000c10110e */
[----:B------:R-:W-:-:S03]  /*e3d0*/  ISETP.LT.OR P3, PT, R41, 0x79, !P0 ;  /* 0x000000792900780c */ /* 0x000fc60004761670 */
[----:B------:R1:W-:Y:S01]  /*e3e0*/  @!P2 STG.E.U8 desc[UR14][R28.64+0x71], R9 ;  /* 0x000071091c00a986 */ /* 0x0003e2000c10110e */
[C---:B------:R-:W-:Y:S02]  /*e3f0*/  ISETP.LT.OR P2, PT, R41.reuse, 0x79, !P1 ;  /* 0x000000792900780c */ /* 0x040fe40004f41670 */
[C---:B------:R-:W-:Y:S02]  /*e400*/  ISETP.LT.OR P1, PT, R41.reuse, 0x7a, !P1 ;  /* 0x0000007a2900780c */ /* 0x040fe40004f21670 */
[----:B------:R-:W-:Y:S01]  /*e410*/  F2FP.SATFINITE.E4M3.F32.PACK_AB_MERGE_C R13, RZ, R0, RZ ;  /* 0x00000000ff0d723e */ /* 0x000fe200048070ff */
[----:B------:R-:W-:Y:S01]  /*e420*/  FMUL R0, R222, UR20 ;  /* 0x00000014de007c20 */ /* 0x000fe20008400000 */
[----:B------:R-:W-:Y:S01]  /*e430*/  ISETP.LT.OR P0, PT, R41, 0x7a, !P0 ;  /* 0x0000007a2900780c */ /* 0x000fe20004701670 */
[----:B------:R-:W-:-:S03]  /*e440*/  FMUL R2, R224, UR20 ;  /* 0x00000014e0027c20 */ /* 0x000fc60008400000 */
[----:B0-----:R-:W-:Y:S02]  /*e450*/  F2FP.SATFINITE.E4M3.F32.PACK_AB_MERGE_C R7, RZ, R0, RZ ;  /* 0x00000000ff07723e */ /* 0x001fe400048070ff */
[----:B-1----:R-:W-:Y:S01]  /*e460*/  F2FP.SATFINITE.E4M3.F32.PACK_AB_MERGE_C R9, RZ, R2, RZ ;  /* 0x00000002ff09723e */ /* 0x002fe200048070ff */
[----:B---3--:R-:W-:Y:S01]  /*e470*/  FMUL R3, R225, UR20 ;  /* 0x00000014e1037c20 */ /* 0x008fe20008400000 */
[----:B----4-:R-:W-:Y:S01]  /*e480*/  FMUL R4, R227, UR20 ;  /* 0x00000014e3047c20 */ /* 0x010fe20008400000 */
[----:B------:R-:W-:-:S03]  /*e490*/  FMUL R5, R226, UR20 ;  /* 0x00000014e2057c20 */ /* 0x000fc60008400000 */
[----:B------:R-:W-:Y:S02]  /*e4a0*/  F2FP.SATFINITE.E4M3.F32.PACK_AB_MERGE_C R3, RZ, R3, RZ ;  /* 0x00000003ff03723e */ /* 0x000fe400048070ff */
[----:B------:R-:W-:Y:S02]  /*e4b0*/  F2FP.SATFINITE.E4M3.F32.PACK_AB_MERGE_C R11, RZ, R4, RZ ;  /* 0x00000004ff0b723e */ /* 0x000fe400048070ff */
[----:B------:R-:W-:Y:S01]  /*e4c0*/  F2FP.SATFINITE.E4M3.F32.PACK_AB_MERGE_C R5, RZ, R5, RZ ;  /* 0x00000005ff05723e */ /* 0x000fe200048070ff */
[----:B------:R0:W-:Y:S04]  /*e4d0*/  @!P5 STG.E.U8 desc[UR14][R30.64+0x70], R13 ;  /* 0x0000700d1e00d986 */ /* 0x0001e8000c10110e */
[----:B------:R0:W-:Y:S04]  /*e4e0*/  @!P6 STG.E.U8 desc[UR14][R30.64+0x71], R7 ;  /* 0x000071071e00e986 */ /* 0x0001e8000c10110e */
[----:B------:R0:W-:Y:S04]  /*e4f0*/  @!P2 STG.E.U8 desc[UR14][R28.64+0x78], R9 ;  /* 0x000078091c00a986 */ /* 0x0001e8000c10110e */
[----:B------:R0:W-:Y:S04]  /*e500*/  @!P1 STG.E.U8 desc[UR14][R28.64+0x79], R3 ;  /* 0x000079031c009986 */ /* 0x0001e8000c10110e */
[----:B------:R0:W-:Y:S04]  /*e510*/  @!P3 STG.E.U8 desc[UR14][R30.64+0x78], R11 ;  /* 0x0000780b1e00b986 */ /* 0x0001e8000c10110e */
[----:B------:R0:W-:Y:S02]  /*e520*/  @!P0 STG.E.U8 desc[UR14][R30.64+0x79], R5 ;  /* 0x000079051e008986 */ /* 0x0001e4000c10110e */
.L_x_289:
[----:B------:R-:W-:Y:S05]  /*e530*/  BSYNC B0 ;  /* 0x0000000000007941 */ /* 0x000fea0003800000 */
.L_x_31:
[----:B0----5:R-:W2:Y:S04]  /*e540*/  LDL.LU R3, [R1+0x70] ;  /* 0x0000700001037983 */ /* 0x021ea80000300800 */
[----:B------:R-:W2:Y:S01]  /*e550*/  LDL.LU R2, [R1+0x74] ;  /* 0x0000740001027983 */ /* 0x000ea20000300800 */
[----:B------:R-:W-:Y:S01]  /*e560*/  ULDC UR6, c[0x0][0xc] ;  /* 0x0000030000067ab9 */ /* 0x000fe20000000800 */
[----:B------:R-:W-:Y:S01]  /*e570*/  ULDC UR7, c[0x0][0x10] ;  /* 0x0000040000077ab9 */ /* 0x000fe20000000800 */
[----:B------:R-:W2:Y:S01]  /*e580*/  LDC R5, c[0x0][0x14] ;  /* 0x00000500ff057b82 */ /* 0x000ea20000000800 */
[----:B------:R-:W-:Y:S01]  /*e590*/  UIMAD.WIDE.U32 UR6, UR6, UR7, URZ ;  /* 0x00000007060672a5 */ /* 0x000fe2000f8e003f */
[----:B------:R-:W-:Y:S01]  /*e5a0*/  PRMT R0, RZ, 0x7610, R0 ;  /* 0x00007610ff007816 */ /* 0x000fe20000000000 */
[----:B------:R-:W-:-:S04]  /*e5b0*/  UMOV UR12, 0xffffffff ;  /* 0xffffffff000c7882 */ /* 0x000fc80000000000 */
[----:B--2---:R-:W-:-:S04]  /*e5c0*/  IMAD.WIDE.U32 R2, R5, UR6, R2 ;  /* 0x0000000605027c25 */ /* 0x004fc8000f8e0002 */
[----:B------:R-:W-:Y:S01]  /*e5d0*/  IMAD R5, R5, UR7, RZ ;  /* 0x0000000705057c24 */ /* 0x000fe2000f8e02ff */
[----:B------:R-:W-:Y:S01]  /*e5e0*/  ULDC.64 UR6, c[0x0][0x650] ;  /* 0x0001940000067ab9 */ /* 0x000fe20000000a00 */
[----:B------:R-:W-:Y:S01]  /*e5f0*/  IMAD.MOV.U32 R19, RZ, RZ, R2 ;  /* 0x000000ffff137224 */ /* 0x000fe200078e0002 */
[----:B------:R-:W-:Y:S01]  /*e600*/  ISETP.GE.U32.AND P0, PT, R2, UR6, PT ;  /* 0x0000000602007c0c */ /* 0x000fe2000bf06070 */
[----:B------:R-:W-:Y:S02]  /*e610*/  IMAD.IADD R22, R3, 0x1, R5 ;  /* 0x0000000103167824 */ /* 0x000fe400078e0205 */
[----:B------:R-:W-:-:S03]  /*e620*/  IMAD.MOV.U32 R2, RZ, RZ, -0x1 ;  /* 0xffffffffff027424 */ /* 0x000fc600078e00ff */
[----:B------:R0:W-:Y:S01]  /*e630*/  STL [R1+0x70], R22 ;  /* 0x0000701601007387 */ /* 0x0001e20000100800 */
[----:B------:R-:W-:-:S03]  /*e640*/  ISETP.GE.U32.AND.EX P0, PT, R22, UR7, PT, P0 ;  /* 0x0000000716007c0c */ /* 0x000fc6000bf06100 */
[----:B------:R0:W-:Y:S04]  /*e650*/  STL [R1+0x74], R19 ;  /* 0x0000741301007387 */ /* 0x0001e80000100800 */
[----:B------:R0:W-:Y:S06]  /*e660*/  STL [R1+0x78], R2 ;  /* 0x0000780201007387 */ /* 0x0001ec0000100800 */
[----:B------:R-:W-:Y:S05]  /*e670*/  @P0 BRA `(.L_x_290) ;  /* 0x00000004006c0947 */ /* 0x000fea0003800000 */
[----:B------:R-:W2:Y:S01]  /*e680*/  S2R R14, SR_CTAID.X ;  /* 0x00000000000e7919 */ /* 0x000ea20000002500 */
[----:B------:R-:W5:Y:S01]  /*e690*/  LDC.64 R8, c[0x0][0x628] ;  /* 0x00018a00ff087b82 */ /* 0x000f620000000a00 */
[----:B------:R-:W-:Y:S01]  /*e6a0*/  ULDC UR6, c[0x0][0x150] ;  /* 0x0000540000067ab9 */ /* 0x000fe20000000800 */
[----:B------:R-:W-:Y:S01]  /*e6b0*/  IMAD.MOV.U32 R6, RZ, RZ, R19 ;  /* 0x000000ffff067224 */ /* 0x000fe200078e0013 */
[----:B------:R-:W0:Y:S01]  /*e6c0*/  S2R R16, SR_CTAID.Y ;  /* 0x0000000000107919 */ /* 0x000e220000002600 */
[----:B------:R-:W-:-:S04]  /*e6d0*/  IMAD.MOV.U32 R7, RZ, RZ, R22 ;  /* 0x000000ffff077224 */ /* 0x000fc800078e0016 */
[----:B------:R-:W0:Y:S08]  /*e6e0*/  LDC R17, c[0x0][0x144] ;  /* 0x00005100ff117b82 */ /* 0x000e300000000800 */
[----:B------:R-:W0:Y:S08]  /*e6f0*/  LDC R10, c[0x0][0x630] ;  /* 0x00018c00ff0a7b82 */ /* 0x000e300000000800 */
[----:B------:R-:W0:Y:S01]  /*e700*/  LDC.64 R12, c[0x0][0x620] ;  /* 0x00018800ff0c7b82 */ /* 0x000e220000000a00 */
[----:B-----5:R-:W-:-:S04]  /*e710*/  ISETP.NE.U32.AND P0, PT, R8, RZ, PT ;  /* 0x000000ff0800720c */ /* 0x020fc80003f05070 */
[----:B------:R-:W-:Y:S02]  /*e720*/  ISETP.NE.AND.EX P0, PT, R9, RZ, PT, P0 ;  /* 0x000000ff0900720c */ /* 0x000fe40003f05300 */
[----:B--2---:R-:W-:-:S05]  /*e730*/  I2FP.F32.U32 R0, R14 ;  /* 0x0000000e00007245 */ /* 0x004fca0000201000 */
[----:B------:R-:W-:-:S04]  /*e740*/  FMUL R0, R0, UR6 ;  /* 0x0000000600007c20 */ /* 0x000fc80008400000 */
[----:B------:R2:W0:Y:S02]  /*e750*/  F2I.U32.TRUNC.NTZ R15, R0 ;  /* 0x00000000000f7305 */ /* 0x000424000020f000 */
[----:B------:R-:W-:Y:S05]  /*e760*/  @!P0 BRA `(.L_x_291) ;  /* 0x0000000000288947 */ /* 0x000fea0003800000 */
[----:B--2---:R-:W2:Y:S02]  /*e770*/  LDC R0, c[0x0][0x634] ;  /* 0x00018d00ff007b82 */ /* 0x004ea40000000800 */
[----:B--2---:R-:W-:-:S05]  /*e780*/  IADD3 R7, P0, R19, R0, RZ ;  /* 0x0000000013077210 */ /* 0x004fca0007f1e0ff */
[----:B------:R-:W-:-:S04]  /*e790*/  IMAD.X R11, RZ, RZ, R22, P0 ;  /* 0x000000ffff0b7224 */ /* 0x000fc800000e0616 */
[----:B0-----:R-:W-:-:S04]  /*e7a0*/  IMAD.WIDE.U32 R2, R11, R8, RZ ;  /* 0x000000080b027225 */ /* 0x001fc800078e00ff */
[----:B------:R-:W-:-:S04]  /*e7b0*/  IMAD.WIDE.U32 R4, P0, R7, R9, R2 ;  /* 0x0000000907047225 */ /* 0x000fc80007800002 */
[----:B------:R-:W-:-:S04]  /*e7c0*/  IMAD.WIDE.U32 R2, R7, R8, RZ ;  /* 0x0000000807027225 */ /* 0x000fc800078e00ff */
[----:B------:R-:W-:Y:S01]  /*e7d0*/  IMAD.X R7, RZ, RZ, RZ, P0 ;  /* 0x000000ffff077224 */ /* 0x000fe200000e06ff */
[----:B------:R-:W-:Y:S01]  /*e7e0*/  IADD3 RZ, P0, R3, R4, RZ ;  /* 0x0000000403ff7210 */ /* 0x000fe20007f1e0ff */
[----:B------:R-:W-:-:S04]  /*e7f0*/  IMAD.MOV.U32 R6, RZ, RZ, R5 ;  /* 0x000000ffff067224 */ /* 0x000fc800078e0005 */
[----:B------:R-:W-:-:S08]  /*e800*/  IMAD.WIDE.U32.X R6, R11, R9, R6, P0 ;  /* 0x000000090b067225 */ /* 0x000fd000000e0406 */
.L_x_291:
[-CC-:B01----:R-:W-:Y:S01]  /*e810*/  SHF.R.U64 R24, R6, R10.reuse, R7.reuse ;  /* 0x0000000a06187219 */ /* 0x183fe20000001207 */
[----:B------:R-:W0:Y:S01]  /*e820*/  LDC.64 R20, c[0x0][0x640] ;  /* 0x00019000ff147b82 */ /* 0x000e220000000a00 */
[----:B--2---:R-:W-:Y:S01]  /*e830*/  SHF.R.U32.HI R0, RZ, R10, R7 ;  /* 0x0000000aff007219 */ /* 0x004fe20000011607 */
[----:B------:R-:W-:Y:S01]  /*e840*/  IMAD.MOV.U32 R2, RZ, RZ, R19 ;  /* 0x000000ffff027224 */ /* 0x000fe200078e0013 */
[----:B------:R-:W-:Y:S01]  /*e850*/  IADD3 R5, P0, RZ, -R24, RZ ;  /* 0x80000018ff057210 */ /* 0x000fe20007f1e0ff */
[----:B------:R-:W-:Y:S01]  /*e860*/  IMAD.MOV R15, RZ, RZ, -R15 ;  /* 0x000000ffff0f7224 */ /* 0x000fe200078e0a0f */
[----:B------:R-:W-:Y:S01]  /*e870*/  ULDC UR6, c[0x0][0x154] ;  /* 0x0000550000067ab9 */ /* 0x000fe20000000800 */
[----:B------:R-:W-:Y:S02]  /*e880*/  IMAD.MOV.U32 R7, RZ, RZ, 0x1 ;  /* 0x00000001ff077424 */ /* 0x000fe400078e00ff */
[----:B------:R-:W1:Y:S01]  /*e890*/  LDC R4, c[0x0][0x618] ;  /* 0x00018600ff047b82 */ /* 0x000e620000000800 */
[----:B------:R-:W-:-:S02]  /*e8a0*/  IMAD.X R3, RZ, RZ, ~R0, P0 ;  /* 0x000000ffff037224 */ /* 0x000fc400000e0e00 */
[----:B------:R-:W-:Y:S02]  /*e8b0*/  IMAD R15, R17, R15, R14 ;  /* 0x0000000f110f7224 */ /* 0x000fe400078e020e */
[-C--:B------:R-:W-:Y:S02]  /*e8c0*/  IMAD R0, R3, R12.reuse, RZ ;  /* 0x0000000c03007224 */ /* 0x080fe400078e02ff */
[----:B------:R-:W-:Y:S01]  /*e8d0*/  IMAD.MOV.U32 R3, RZ, RZ, R22 ;  /* 0x000000ffff037224 */ /* 0x000fe200078e0016 */
[----:B------:R-:W2:Y:S01]  /*e8e0*/  LDC R6, c[0x0][0x608] ;  /* 0x00018200ff067b82 */ /* 0x000ea20000000800 */
[----:B------:R-:W-:-:S04]  /*e8f0*/  IMAD.WIDE.U32 R2, R5, R12, R2 ;  /* 0x0000000c05027225 */ /* 0x000fc800078e0002 */
[----:B------:R-:W-:-:S03]  /*e900*/  IMAD R5, R5, R13, R0 ;  /* 0x0000000d05057224 */ /* 0x000fc600078e0200 */
[----:B------:R-:W5:Y:S01]  /*e910*/  LDC R18, c[0x0][0x658] ;  /* 0x00019600ff127b82 */ /* 0x000f620000000800 */
[----:B------:R-:W-:Y:S01]  /*e920*/  I2FP.F32.U32 R0, R16 ;  /* 0x0000001000007245 */ /* 0x000fe20000201000 */
[----:B------:R-:W-:Y:S01]  /*e930*/  IMAD.IADD R3, R3, 0x1, R5 ;  /* 0x0000000103037824 */ /* 0x000fe200078e0205 */
[----:B0-----:R-:W-:Y:S01]  /*e940*/  ISETP.NE.U32.AND P0, PT, R20, RZ, PT ;  /* 0x000000ff1400720c */ /* 0x001fe20003f05070 */
[----:B------:R-:W-:Y:S02]  /*e950*/  IMAD.MOV.U32 R5, RZ, RZ, -0x1 ;  /* 0xffffffffff057424 */ /* 0x000fe400078e00ff */
[----:B------:R-:W-:Y:S02]  /*e960*/  FMUL R0, R0, UR6 ;  /* 0x0000000600007c20 */ /* 0x000fe40008400000 */
[----:B------:R-:W0:Y:S01]  /*e970*/  LDC R13, c[0x0][0x148] ;  /* 0x00005200ff0d7b82 */ /* 0x000e220000000800 */
[----:B-1----:R-:W-:Y:S01]  /*e980*/  SHF.R.U64 R10, R2, R4, R3 ;  /* 0x00000004020a7219 */ /* 0x002fe20000001203 */
[----:B------:R1:W0:Y:S01]  /*e990*/  F2I.U32.TRUNC.NTZ R12, R0 ;  /* 0x00000000000c7305 */ /* 0x000222000020f000 */
[----:B------:R-:W-:-:S02]  /*e9a0*/  ISETP.NE.AND.EX P0, PT, R21, RZ, PT, P0 ;  /* 0x000000ff1500720c */ /* 0x000fc40003f05300 */
[----:B------:R-:W-:-:S03]  /*e9b0*/  SHF.R.U32.HI R3, RZ, R4, R3 ;  /* 0x00000004ff037219 */ /* 0x000fc60000011603 */
[----:B------:R-:W0:Y:S01]  /*e9c0*/  LDC R14, c[0x0][0x600] ;  /* 0x00018000ff0e7b82 */ /* 0x000e220000000800 */
[-CC-:B--2---:R-:W-:Y:S02]  /*e9d0*/  SHF.R.U64 R8, R10, R6.reuse, R3.reuse ;  /* 0x000000060a087219 */ /* 0x184fe40000001203 */
[----:B------:R-:W-:-:S05]  /*e9e0*/  SHF.R.U32.HI R3, RZ, R6, R3 ;  /* 0x00000006ff037219 */ /* 0x000fca0000011603 */
[----:B------:R-:W2:Y:S01]  /*e9f0*/  LDC R19, c[0x0][0x648] ;  /* 0x00019200ff137b82 */ /* 0x000ea20000000800 */
[-CC-:B-----5:R-:W-:Y:S02]  /*ea00*/  SHF.R.U64 R11, R8, R18.reuse, R3.reuse ;  /* 0x00000012080b7219 */ /* 0x1a0fe40000001203 */
[-C--:B------:R-:W-:Y:S02]  /*ea10*/  SHF.L.U32 R5, R5, R18.reuse, RZ ;  /* 0x0000001205057219 */ /* 0x080fe400000006ff */
[-C--:B------:R-:W-:Y:S01]  /*ea20*/  SHF.R.U32.HI R3, RZ, R18.reuse, R3 ;  /* 0x00000012ff037219 */ /* 0x080fe20000011603 */
[----:B------:R-:W-:Y:S01]  /*ea30*/  IMAD.MOV.U32 R2, RZ, RZ, R11 ;  /* 0x000000ffff027224 */ /* 0x000fe200078e000b */
[----:B------:R-:W-:Y:S01]  /*ea40*/  SHF.L.U32 R40, R7, R18, RZ ;  /* 0x0000001207287219 */ /* 0x000fe200000006ff */
[----:B------:R-:W0:Y:S01]  /*ea50*/  LDC R22, c[0x0][0x638] ;  /* 0x00018e00ff167b82 */ /* 0x000e220000000800 */
[----:B------:R-:W-:-:S07]  /*ea60*/  LOP3.LUT R17, RZ, R5, RZ, 0x33, !PT ;  /* 0x00000005ff117212 */ /* 0x000fce00078e33ff */
[----:B------:R-:W0:Y:S01]  /*ea70*/  LDC R23, c[0x0][0x610] ;  /* 0x00018400ff177b82 */ /* 0x000e220000000800 */
[----:B-1----:R-:W-:Y:S05]  /*ea80*/  @!P0 BRA `(.L_x_292) ;  /* 0x0000000000288947 */ /* 0x002fea0003800000 */
        /* <DEDUP_REMOVED lines=10> */
.L_x_292:
[----:B--2---:R-:W-:Y:S01]  /*eb30*/  SHF.R.U64 R0, R2, R19, R3 ;  /* 0x0000001302007219 */ /* 0x004fe20000001203 */
[----:B0-----:R-:W-:Y:S01]  /*eb40*/  VIADD R3, R14, 0xffffffff ;  /* 0xffffffff0e037836 */ /* 0x001fe20000000000 */
[----:B------:R-:W-:Y:S01]  /*eb50*/  LOP3.LUT R5, R8, R17, RZ, 0xc0, !PT ;  /* 0x0000001108057212 */ /* 0x000fe200078ec0ff */
[----:B------:R-:W-:Y:S01]  /*eb60*/  IMAD.MOV R12, RZ, RZ, -R12 ;  /* 0x000000ffff0c7224 */ /* 0x000fe200078e0a0c */
[----:B------:R-:W-:Y:S01]  /*eb70*/  R2UR UR12, R24 ;  /* 0x00000000180c72ca */ /* 0x000fe200000e0000 */
[----:B------:R-:W-:Y:S01]  /*eb80*/  IMAD.MOV R2, RZ, RZ, -R0 ;  /* 0x000000ffff027224 */ /* 0x000fe200078e0a00 */
[----:B------:R-:W-:Y:S01]  /*eb90*/  LOP3.LUT R3, R10, R3, RZ, 0xc0, !PT ;  /* 0x000000030a037212 */ /* 0x000fe200078ec0ff */
[----:B------:R-:W-:Y:S02]  /*eba0*/  IMAD R40, R40, R0, R5 ;  /* 0x0000000028287224 */ /* 0x000fe400078e0205 */
[----:B------:R-:W-:Y:S02]  /*ebb0*/  @P4 IMAD R15, R13, R12, R16 ;  /* 0x0000000c0d0f4224 */ /* 0x000fe400078e0210 */
[----:B------:R-:W-:-:S02]  /*ebc0*/  IMAD R0, R2, R22, R11 ;  /* 0x0000001602007224 */ /* 0x000fc400078e020b */
[----:B------:R-:W-:Y:S02]  /*ebd0*/  IMAD R40, R40, R23, R15 ;  /* 0x0000001728287224 */ /* 0x000fe400078e020f */
[----:B------:R-:W-:Y:S02]  /*ebe0*/  IMAD R3, R0, R14, R3 ;  /* 0x0000000e00037224 */ /* 0x000fe400078e0203 */
[----:B------:R-:W-:-:S03]  /*ebf0*/  IMAD.MOV.U32 R0, RZ, RZ, 0x1 ;  /* 0x00000001ff007424 */ /* 0x000fc600078e00ff */
[----:B------:R-:W-:Y:S02]  /*ec00*/  SEL R2, R3, R40, !P4 ;  /* 0x0000002803027207 */ /* 0x000fe40006000000 */
[----:B------:R-:W-:-:S03]  /*ec10*/  SEL R40, R40, R3, !P4 ;  /* 0x0000000328287207 */ /* 0x000fc60006000000 */
[----:B------:R2:W-:Y:S04]  /*ec20*/  STL [R1+0x78], R2 ;  /* 0x0000780201007387 */ /* 0x0005e80000100800 */
.L_x_290:
[----:B------:R0:W-:Y:S01]  /*ec30*/  STL [R1+0x7c], R40 ;  /* 0x00007c2801007387 */ /* 0x0001e20000100800 */
[----:B------:R-:W-:-:S13]  /*ec40*/  LOP3.LUT P0, RZ, R0, 0xff, RZ, 0xc0, !PT ;  /* 0x000000ff00ff7812 */ /* 0x000fda000780c0ff */
[----:B0-----:R-:W-:Y:S05]  /*ec50*/  @P0 BRA `(.L_x_293) ;  /* 0xffffff2400000947 */ /* 0x001fea000383ffff */
[----:B------:R-:W-:Y:S05]  /*ec60*/  EXIT ;  /* 0x000000000000794d */ /* 0x000fea0003800000 */
.L_x_3:
[----:B------:R-:W2:Y:S01]  /*ec70*/  LDL R16, [R1+0x74] ;  /* 0x0000740001107983 */ /* 0x000ea20000100800 */
[----:B------:R-:W-:-:S03]  /*ec80*/  ULDC.64 UR4, c[0x0][0x650] ;  /* 0x0001940000047ab9 */ /* 0x000fc60000000a00 */
[----:B------:R-:W3:Y:S01]  /*ec90*/  LDL R17, [R1+0x70] ;  /* 0x0000700001117983 */ /* 0x000ee20000100800 */
[----:B------:R-:W-:Y:S01]  /*eca0*/  PRMT R4, RZ, 0x7610, R4 ;  /* 0x00007610ff047816 */ /* 0x000fe20000000004 */
[----:B------:R-:W-:Y:S02]  /*ecb0*/  IMAD.MOV.U32 R5, RZ, RZ, -0x1 ;  /* 0xffffffffff057424 */ /* 0x000fe400078e00ff */
[----:B------:R-:W-:Y:S02]  /*ecc0*/  IMAD.MOV.U32 R6, RZ, RZ, -0x1 ;  /* 0xffffffffff067424 */ /* 0x000fe400078e00ff */
[----:B------:R-:W-:Y:S01]  /*ecd0*/  IMAD.MOV.U32 R11, RZ, RZ, -0x1 ;  /* 0xffffffffff0b7424 */ /* 0x000fe200078e00ff */
[----:B--2---:R-:W-:-:S04]  /*ece0*/  ISETP.GE.U32.AND P0, PT, R16, UR4, PT ;  /* 0x0000000410007c0c */ /* 0x004fc8000bf06070 */
[----:B---3--:R-:W-:-:S13]  /*ecf0*/  ISETP.GE.U32.AND.EX P0, PT, R17, UR5, PT, P0 ;  /* 0x0000000511007c0c */ /* 0x008fda000bf06100 */
[----:B------:R-:W-:Y:S05]  /*ed00*/  @P0 BRA `(.L_x_294) ;  /* 0x00000004005c0947 */ /* 0x000fea0003800000 */
        /* <DEDUP_REMOVED lines=18> */
.L_x_295:
[-CC-:B------:R-:W-:Y:S01]  /*ee30*/  SHF.R.U64 R11, R8, R12.reuse, R9.reuse ;  /* 0x0000000c080b7219 */ /* 0x180fe20000001209 */
[----:B------:R-:W0:Y:S01]  /*ee40*/  LDC.64 R20, c[0x0][0x640] ;  /* 0x00019000ff147b82 */ /* 0x000e220000000a00 */
[----:B------:R-:W-:Y:S01]  /*ee50*/  SHF.R.U32.HI R3, RZ, R12, R9 ;  /* 0x0000000cff037219 */ /* 0x000fe20000011609 */
[----:B------:R-:W-:Y:S01]  /*ee60*/  ULDC UR4, c[0x0][0x150] ;  /* 0x0000540000047ab9 */ /* 0x000fe20000000800 */
[----:B------:R-:W-:Y:S01]  /*ee70*/  IADD3 R7, P0, RZ, -R11, RZ ;  /* 0x8000000bff077210 */ /* 0x000fe20007f1e0ff */
[----:B------:R-:W-:Y:S01]  /*ee80*/  IMAD.MOV.U32 R4, RZ, RZ, R16 ;  /* 0x000000ffff047224 */ /* 0x000fe200078e0010 */
[----:B------:R-:W-:Y:S01]  /*ee90*/  I2FP.F32.U32 R6, R2 ;  /* 0x0000000200067245 */ /* 0x000fe20000201000 */
[----:B------:R-:W-:Y:S02]  /*eea0*/  IMAD.MOV.U32 R5, RZ, RZ, R17 ;  /* 0x000000ffff057224 */ /* 0x000fe400078e0011 */
[----:B------:R-:W1:Y:S01]  /*eeb0*/  LDC R10, c[0x0][0x618] ;  /* 0x00018600ff0a7b82 */ /* 0x000e620000000800 */
[----:B------:R-:W-:-:S02]  /*eec0*/  IMAD.X R3, RZ, RZ, ~R3, P0 ;  /* 0x000000ffff037224 */ /* 0x000fc400000e0e03 */
[----:B------:R-:W-:Y:S01]  /*eed0*/  FMUL R9, R6, UR4 ;  /* 0x0000000406097c20 */ /* 0x000fe20008400000 */
[----:B------:R-:W-:Y:S01]  /*eee0*/  IMAD.WIDE.U32 R4, R7, R14, R4 ;  /* 0x0000000e07047225 */ /* 0x000fe200078e0004 */
[----:B------:R-:W-:-:S03]  /*eef0*/  ULDC UR4, c[0x0][0x154] ;  /* 0x0000550000047ab9 */ /* 0x000fc60000000800 */
[----:B------:R-:W-:Y:S01]  /*ef00*/  IMAD R6, R3, R14, RZ ;  /* 0x0000000e03067224 */ /* 0x000fe200078e02ff */
[----:B------:R-:W2:Y:S01]  /*ef10*/  LDC R13, c[0x0][0x144] ;  /* 0x00005100ff0d7b82 */ /* 0x000ea20000000800 */
[----:B------:R-:W3:Y:S02]  /*ef20*/  F2I.U32.TRUNC.NTZ R9, R9 ;  /* 0x0000000900097305 */ /* 0x000ee4000020f000 */
[----:B------:R-:W-:Y:S02]  /*ef30*/  IMAD R3, R7, R15, R6 ;  /* 0x0000000f07037224 */ /* 0x000fe400078e0206 */
[----:B------:R-:W-:Y:S02]  /*ef40*/  IMAD.MOV.U32 R6, RZ, RZ, -0x1 ;  /* 0xffffffffff067424 */ /* 0x000fe400078e00ff */
[----:B------:R-:W-:Y:S01]  /*ef50*/  IMAD.IADD R3, R5, 0x1, R3 ;  /* 0x0000000105037824 */ /* 0x000fe200078e0203 */
[----:B------:R-:W4:Y:S01]  /*ef60*/  LDC R12, c[0x0][0x608] ;  /* 0x00018200ff0c7b82 */ /* 0x000f220000000800 */
[----:B------:R-:W-:-:S02]  /*ef70*/  I2FP.F32.U32 R5, R0 ;  /* 0x0000000000057245 */ /* 0x000fc40000201000 */
[----:B0-----:R-:W-:-:S03]  /*ef80*/  ISETP.NE.U32.AND P0, PT, R20, RZ, PT ;  /* 0x000000ff1400720c */ /* 0x001fc60003f05070 */
[----:B------:R-:W-:Y:S01]  /*ef90*/  FMUL R5, R5, UR4 ;  /* 0x0000000405057c20 */ /* 0x000fe20008400000 */
[----:B------:R-:W-:Y:S01]  /*efa0*/  ISETP.NE.AND.EX P0, PT, R21, RZ, PT, P0 ;  /* 0x000000ff1500720c */ /* 0x000fe20003f05300 */
[----:B------:R-:W0:Y:S01]  /*efb0*/  LDC R7, c[0x0][0x658] ;  /* 0x00019600ff077b82 */ /* 0x000e220000000800 */
[-C--:B-1----:R-:W-:Y:S01]  /*efc0*/  SHF.R.U64 R8, R4, R10.reuse, R3 ;  /* 0x0000000a04087219 */ /* 0x082fe20000001203 */
[----:B---3--:R-:W-:Y:S01]  /*efd0*/  IMAD.MOV R4, RZ, RZ, -R9 ;  /* 0x000000ffff047224 */ /* 0x008fe200078e0a09 */
[----:B------:R-:W-:Y:S02]  /*efe0*/  SHF.R.U32.HI R3, RZ, R10, R3 ;  /* 0x0000000aff037219 */ /* 0x000fe40000011603 */
[----:B------:R1:W3:Y:S03]  /*eff0*/  F2I.U32.TRUNC.NTZ R10, R5 ;  /* 0x00000005000a7305 */ /* 0x0002e6000020f000 */
[----:B------:R-:W1:Y:S01]  /*f000*/  LDC R17, c[0x0][0x148] ;  /* 0x00005200ff117b82 */ /* 0x000e620000000800 */
[----:B--2---:R-:W-:-:S02]  /*f010*/  IMAD R19, R13, R4, R2 ;  /* 0x000000040d137224 */ /* 0x004fc400078e0202 */
[----:B------:R-:W-:-:S05]  /*f020*/  IMAD.MOV.U32 R4, RZ, RZ, 0x1 ;  /* 0x00000001ff047424 */ /* 0x000fca00078e00ff */
[----:B------:R-:W2:Y:S01]  /*f030*/  LDC R14, c[0x0][0x600] ;  /* 0x00018000ff0e7b82 */ /* 0x000ea20000000800 */
[-CC-:B----4-:R-:W-:Y:S02]  /*f040*/  SHF.R.U64 R13, R8, R12.reuse, R3.reuse ;  /* 0x0000000c080d7219 */ /* 0x190fe40000001203 */
[----:B------:R-:W-:-:S05]  /*f050*/  SHF.R.U32.HI R2, RZ, R12, R3 ;  /* 0x0000000cff027219 */ /* 0x000fca0000011603 */
[----:B------:R-:W4:Y:S01]  /*f060*/  LDC R16, c[0x0][0x648] ;  /* 0x00019200ff107b82 */ /* 0x000f220000000800 */
[-CC-:B0-----:R-:W-:Y:S02]  /*f070*/  SHF.R.U64 R15, R13, R7.reuse, R2.reuse ;  /* 0x000000070d0f7219 */ /* 0x181fe40000001202 */
[-C--:B------:R-:W-:Y:S02]  /*f080*/  SHF.L.U32 R6, R6, R7.reuse, RZ ;  /* 0x0000000706067219 */ /* 0x080fe400000006ff */
[-C--:B------:R-:W-:Y:S01]  /*f090*/  SHF.R.U32.HI R3, RZ, R7.reuse, R2 ;  /* 0x00000007ff037219 */ /* 0x080fe20000011602 */
[----:B------:R-:W-:Y:S01]  /*f0a0*/  IMAD.MOV.U32 R2, RZ, RZ, R15 ;  /* 0x000000ffff027224 */ /* 0x000fe200078e000f */
[----:B------:R-:W-:Y:S01]  /*f0b0*/  SHF.L.U32 R12, R4, R7, RZ ;  /* 0x00000007040c7219 */ /* 0x000fe200000006ff */
[----:B------:R-:W0:Y:S01]  /*f0c0*/  LDC R18, c[0x0][0x638] ;  /* 0x00018e00ff127b82 */ /* 0x000e220000000800 */
[----:B------:R-:W-:-:S07]  /*f0d0*/  LOP3.LUT R22, RZ, R6, RZ, 0x33, !PT ;  /* 0x00000006ff167212 */ /* 0x000fce00078e33ff */
        /* <DEDUP_REMOVED lines=12> */
.L_x_296:
[----:B----4-:R-:W-:Y:S01]  /*f1a0*/  SHF.R.U64 R3, R2, R16, R3 ;  /* 0x0000001002037219 */ /* 0x010fe20000001203 */
[----:B--2---:R-:W-:Y:S01]  /*f1b0*/  VIADD R5, R14, 0xffffffff ;  /* 0xffffffff0e057836 */ /* 0x004fe20000000000 */
[----:B------:R-:W-:Y:S01]  /*f1c0*/  LOP3.LUT R2, R13, R22, RZ, 0xc0, !PT ;  /* 0x000000160d027212 */ /* 0x000fe200078ec0ff */
[----:B------:R-:W-:Y:S02]  /*f1d0*/  IMAD.MOV R10, RZ, RZ, -R10 ;  /* 0x000000ffff0a7224 */ /* 0x000fe400078e0a0a */
[----:B------:R-:W-:Y:S02]  /*f1e0*/  IMAD.MOV R4, RZ, RZ, -R3 ;  /* 0x000000ffff047224 */ /* 0x000fe400078e0a03 */
[----:B------:R-:W-:Y:S01]  /*f1f0*/  IMAD R2, R12, R3, R2 ;  /* 0x000000030c027224 */ /* 0x000fe200078e0202 */
[----:B------:R-:W-:Y:S01]  /*f200*/  LOP3.LUT R3, R8, R5, RZ, 0xc0, !PT ;  /* 0x0000000508037212 */ /* 0x000fe200078ec0ff */
[----:B------:R-:W-:Y:S02]  /*f210*/  @P4 IMAD R19, R17, R10, R0 ;  /* 0x0000000a11134224 */ /* 0x000fe400078e0200 */
[----:B0-----:R-:W-:-:S02]  /*f220*/  IMAD R0, R4, R18, R15 ;  /* 0x0000001204007224 */ /* 0x001fc400078e020f */
[----:B------:R-:W-:Y:S02]  /*f230*/  IMAD R5, R2, R23, R19 ;  /* 0x0000001702057224 */ /* 0x000fe400078e0213 */
[----:B------:R-:W-:Y:S02]  /*f240*/  IMAD R0, R0, R14, R3 ;  /* 0x0000000e00007224 */ /* 0x000fe400078e0203 */
[----:B------:R-:W-:-:S03]  /*f250*/  IMAD.MOV.U32 R4, RZ, RZ, 0x1 ;  /* 0x00000001ff047424 */ /* 0x000fc600078e00ff */
[----:B------:R-:W-:Y:S02]  /*f260*/  SEL R6, R0, R5, !P4 ;  /* 0x0000000500067207 */ /* 0x000fe40006000000 */
[----:B------:R-:W-:-:S07]  /*f270*/  SEL R5, R5, R0, !P4 ;  /* 0x0000000005057207 */ /* 0x000fce0006000000 */
.L_x_294:
[----:B------:R-:W-:-:S08]  /*f280*/  NOP ;  /* 0x0000000000007918 */ /* 0x000fd00000000000 */
[----:B------:R-:W0:-:S00]  /*f290*/  USETMAXREG.DEALLOC.CTAPOOL 0x28 ;  /* 0x00000028000079c8 */ /* 0x000e0000080e0500 */
[----:B------:R-:W-:-:S13]  /*f2a0*/  ISETP.NE.AND P0, PT, RZ, UR8, PT ;  /* 0x00000008ff007c0c */ /* 0x000fda000bf05270 */
[----:B------:R-:W-:Y:S05]  /*f2b0*/  @P0 EXIT ;  /* 0x000000000000094d */ /* 0x000fea0003800000 */
[----:B0-----:R-:W-:Y:S01]  /*f2c0*/  LOP3.LUT P0, RZ, R4, 0xff, RZ, 0xc0, !PT ;  /* 0x000000ff04ff7812 */ /* 0x001fe2000780c0ff */
[----:B------:R-:W-:Y:S02]  /*f2d0*/  IMAD.MOV.U32 R0, RZ, RZ, 0x1 ;  /* 0x00000001ff007424 */ /* 0x000fe400078e00ff */
[----:B------:R-:W-:-:S10]  /*f2e0*/  IMAD.MOV.U32 R8, RZ, RZ, RZ ;  /* 0x000000ffff087224 */ /* 0x000fd400078e00ff */
[----:B------:R-:W-:Y:S05]  /*f2f0*/  @!P0 BRA `(.L_x_297) ;  /* 0x0000000c00508947 */ /* 0x000fea0003800000 */
[----:B------:R-:W0:Y:S01]  /*f300*/  S2R R2, SR_TID.X ;  /* 0x0000000000027919 */ /* 0x000e220000002100 */
[----:B------:R-:W-:Y:S01]  /*f310*/  ULDC UR4, c[0x0][0x28c] ;  /* 0x0000a30000047ab9 */ /* 0x000fe20000000800 */
[----:B------:R-:W-:Y:S01]  /*f320*/  ULDC UR6, c[0x0][0x658] ;  /* 0x0001960000067ab9 */ /* 0x000fe20000000800 */
[----:B------:R-:W-:Y:S01]  /*f330*/  UIADD3 UR10, UR4, 0x7f, URZ ;  /* 0x0000007f040a7890 */ /* 0x000fe2000fffe03f */
[----:B------:R-:W-:Y:S01]  /*f340*/  BSSY B0, `(.L_x_297) ;  /* 0x00000cf000007945 */ /* 0x000fe20003800000 */
[----:B------:R-:W-:Y:S01]  /*f350*/  UMOV UR7, 0xffffffff ;  /* 0xffffffff00077882 */ /* 0x000fe20000000000 */
[----:B------:R-:W-:Y:S01]  /*f360*/  ULDC UR5, c[0x0][0x600] ;  /* 0x0001800000057ab9 */ /* 0x000fe20000000800 */
[----:B------:R-:W-:Y:S01]  /*f370*/  UMOV UR9, 0x1 ;  /* 0x0000000100097882 */ /* 0x000fe20000000000 */
[----:B------:R-:W-:Y:S01]  /*f380*/  USHF.L.U32 UR7, UR7, UR6, URZ ;  /* 0x0000000607077299 */ /* 0x000fe2000800063f */
[----:B------:R-:W-:Y:S01]  /*f390*/  IMAD.MOV.U32 R9, RZ, RZ, 0x1 ;  /* 0x00000001ff097424 */ /* 0x000fe200078e00ff */
[----:B------:R-:W-:Y:S01]  /*f3a0*/  UIADD3 UR4, UR5, -0x1, URZ ;  /* 0xffffffff05047890 */ /* 0x000fe2000fffe03f */
[----:B------:R-:W-:Y:S01]  /*f3b0*/  IMAD.MOV.U32 R0, RZ, RZ, 0x1 ;  /* 0x00000001ff007424 */ /* 0x000fe200078e00ff */
[----:B------:R-:W-:Y:S01]  /*f3c0*/  USHF.R.S32.HI UR11, URZ, 0x1f, UR10 ;  /* 0x0000001f3f0b7899 */ /* 0x000fe2000801140a */
[----:B------:R-:W-:Y:S01]  /*f3d0*/  IMAD.MOV.U32 R8, RZ, RZ, RZ ;  /* 0x000000ffff087224 */ /* 0x000fe200078e00ff */
[----:B------:R-:W-:Y:S01]  /*f3e0*/  ULDC UR8, c[0x0][0xc] ;  /* 0x0000030000087ab9 */ /* 0x000fe20000000800 */
[----:B------:R-:W-:-:S02]  /*f3f0*/  USHF.L.U32 UR5, UR9, UR6, URZ ;  /* 0x0000000609057299 */ /* 0x000fc4000800063f */
[----:B------:R-:W-:Y:S01]  /*f400*/  ULEA.HI UR11, UR11, UR10, URZ, 0x7 ;  /* 0x0000000a0b0b7291 */ /* 0x000fe2000f8f383f */
[----:B------:R-:W-:Y:S01]  /*f410*/  ULDC UR9, c[0x0][0x10] ;  /* 0x0000040000097ab9 */ /* 0x000fe20000000800 */
[----:B------:R-:W-:Y:S02]  /*f420*/  ULOP3.LUT UR6, URZ, UR7, URZ, 0x33, !UPT ;  /* 0x000000073f067292 */ /* 0x000fe4000f8e333f */
[----:B------:R-:W-:Y:S01]  /*f430*/  UIMAD.WIDE.U32 UR8, UR8, UR9, URZ ;  /* 0x00000009080872a5 */ /* 0x000fe2000f8e003f */
[----:B------:R-:W-:Y:S01]  /*f440*/  ULDC UR7, c[0x0][0x14] ;  /* 0x0000050000077ab9 */ /* 0x000fe20000000800 */
[----:B------:R-:W-:Y:S02]  /*f450*/  USHF.R.S32.HI UR20, URZ, 0x7, UR11 ;  /* 0x000000073f147899 */ /* 0x000fe4000801140b */
[----:B------:R-:W-:Y:S02]  /*f460*/  UIMAD.WIDE.U32 UR22, UR8, UR7, URZ ;  /* 0x00000007081672a5 */ /* 0x000fe4000f8e003f */
[----:B------:R-:W-:-:S02]  /*f470*/  UIMAD UR18, UR9, UR7, URZ ;  /* 0x00000007091272a4 */ /* 0x000fc4000f8e023f */
[----:B------:R-:W-:Y:S01]  /*f480*/  ULOP3.LUT UR26, UR13, 0x2, URZ, 0xfc, !UPT ;  /* 0x000000020d1a7892 */ /* 0x000fe2000f8efc3f */
[C---:B0-----:R-:W-:Y:S01]  /*f490*/  LOP3.LUT P2, RZ, R2.reuse, 0x7f, RZ, 0xc0, !PT ;  /* 0x0000007f02ff7812 */ /* 0x041fe2000784c0ff */
[----:B------:R-:W-:Y:S01]  /*f4a0*/  UIADD3 UR18, UR23, UR18, URZ ;  /* 0x0000001217127290 */ /* 0x000fe2000fffe03f */
[----:B------:R-:W-:Y:S01]  /*f4b0*/  LOP3.LUT P0, RZ, R2, 0x1f, RZ, 0xc0, !PT ;  /* 0x0000001f02ff7812 */ /* 0x000fe2000780c0ff */
[----:B------:R-:W-:Y:S01]  /*f4c0*/  UIADD3 UR27, UR20, 0x1, URZ ;  /* 0x00000001141b7890 */ /* 0x000fe2000fffe03f */
[----:B------:R-:W-:Y:S02]  /*f4d0*/  ULDC.64 UR24, c[0x0][0x198] ;  /* 0x0000660000187ab9 */ /* 0x000fe40000000a00 */
[----:B------:R-:W-:-:S13]  /*f4e0*/  PLOP3.LUT P0, PT, P0, P2, PT, 0x8a, 0x0 ;  /* 0x000000000000781c */ /* 0x000fda0000705172 */
.L_x_309:
[----:B------:R-:W-:-:S03]  /*f4f0*/  UMOV UR7, 0xffffffff ;  /* 0xffffffff00077882 */ /* 0x000fc60000000000 */
[----:B------:R-:W-:Y:S05]  /*f500*/  BRA.DIV UR7, `(.L_x_298) ;  /* 0x0000001207107947 */ /* 0x000fea000b800000 */
[----:B------:R-:W-:-:S13]  /*f510*/  ELECT P1, URZ, PT ;  /* 0x00000000003f782f */ /* 0x000fda0003820000 */
.L_x_322:
[----:B------:R-:W0:Y:S01]  /*f520*/  LDC R2, c[0x0][0x28c] ;  /* 0x0000a300ff027b82 */ /* 0x000e220000000800 */
[----:B------:R-:W-:Y:S01]  /*f530*/  BSSY B1, `(.L_x_299) ;  /* 0x0000038000017945 */ /* 0x000fe20003800000 */
[----:B0-----:R-:W-:-:S13]  /*f540*/  ISETP.LT.OR P1, PT, R2, 0x1, !P1 ;  /* 0x000000010200780c */ /* 0x001fda0004f21670 */
[----:B------:R-:W-:Y:S05]  /*f550*/  @P1 BRA `(.L_x_300) ;  /* 0x0000000000d41947 */ /* 0x000fea0003800000 */
[----:B------:R-:W-:Y:S02]  /*f560*/  IMAD.SHL.U32 R6, R6, 0x80, RZ ;  /* 0x0000008006067824 */ /* 0x000fe400078e00ff */
[----:B------:R-:W-:Y:S02]  /*f570*/  IMAD.SHL.U32 R7, R5, 0x100, RZ ;  /* 0x0000010005077824 */ /* 0x000fe400078e00ff */
[----:B------:R-:W-:Y:S02]  /*f580*/  IMAD.MOV.U32 R12, RZ, RZ, RZ ;  /* 0x000000ffff0c7224 */ /* 0x000fe400078e00ff */
[----:B------:R-:W-:Y:S02]  /*f590*/  IMAD.U32 R14, RZ, RZ, UR27 ;  /* 0x0000001bff0e7e24 */ /* 0x000fe4000f8e00ff */
[----:B------:R-:W-:Y:S02]  /*f5a0*/  IMAD.MOV.U32 R2, RZ, RZ, R0 ;  /* 0x000000ffff027224 */ /* 0x000fe400078e0000 */
[----:B------:R-:W-:-:S07]  /*f5b0*/  IMAD.MOV.U32 R3, RZ, RZ, R8 ;  /* 0x000000ffff037224 */ /* 0x000fce00078e0008 */
.L_x_304:
[----:B------:R-:W0:Y:S01]  /*f5c0*/  S2R R5, SR_CgaCtaId ;  /* 0x0000000000057919 */ /* 0x000e220000008800 */
[----:B------:R-:W-:-:S04]  /*f5d0*/  MOV R4, 0x400 ;  /* 0x0000040000047802 */ /* 0x000fc80000000f00 */
[----:B0-----:R-:W-:Y:S02]  /*f5e0*/  LEA R10, R5, R4, 0x18 ;  /* 0x00000004050a7211 */ /* 0x001fe400078ec0ff */
[----:B------:R-:W-:Y:S01]  /*f5f0*/  SHF.L.U32 R4, R2, 0x1f, RZ ;  /* 0x0000001f02047819 */ /* 0x000fe200000006ff */
[----:B------:R-:W0:Y:S02]  /*f600*/  @!P2 LDC R5, c[0x0][0x500] ;  /* 0x00014000ff05ab82 */ /* 0x000e240000000800 */
[----:B------:R-:W-:-:S04]  /*f610*/  IMAD R13, R3, 0x8, R10 ;  /* 0x00000008030d7824 */ /* 0x000fc800078e020a */
[----:B------:R-:W1:Y:S02]  /*f620*/  SYNCS.PHASECHK.TRANS64.TRYWAIT P1, [R13+URZ+0x30], R4 ;  /* 0x000030040d0075a7 */ /* 0x000e64000802017f */
[----:B-1----:R-:W-:Y:S05]  /*f630*/  @!P1 BRA `(.L_x_301) ;  /* 0x0000000c00e49947 */ /* 0x002fea0003800000 */
.L_x_323:
[----:B------:R-:W-:Y:S01]  /*f640*/  UPRMT UR7, UR26, 0x9910, URZ ;  /* 0x000099101a077896 */ /* 0x000fe2000800003f */
[----:B0-----:R0:W-:Y:S03]  /*f650*/  @!P2 SYNCS.ARRIVE.TRANS64 RZ, [R13+URZ], R5 ;  /* 0x000000050dffa9a7 */ /* 0x0011e6000800003f */
[----:B------:R-:W-:-:S06]  /*f660*/  UISETP.NE.AND UP0, UPT, UR7, 0x2, UPT ;  /* 0x000000020700788c */ /* 0x000fcc000bf05270 */
[----:B------:R-:W-:-:S13]  /*f670*/  PLOP3.LUT P1, PT, PT, PT, UP0, 0x80, 0x0 ;  /* 0x000000000000781c */ /* 0x000fda0003f2f008 */
[----:B0-----:R-:W-:Y:S05]  /*f680*/  @P1 BRA `(.L_x_302) ;  /* 0x0000000000041947 */ /* 0x001fea0003800000 */
[----:B------:R-:W-:Y:S01]  /*f690*/  BPT.TRAP 0x1 ;  /* 0x000000040000795c */ /* 0x000fe20000300000 */
.L_x_302:
[----:B------:R-:W-:Y:S05]  /*f6a0*/  @P0 BRA `(.L_x_303) ;  /* 0x0000000000040947 */ /* 0x000fea0003800000 */
[----:B------:R-:W-:Y:S01]  /*f6b0*/  BPT.TRAP 0x1 ;  /* 0x000000040000795c */ /* 0x000fe20000300000 */
.L_x_303:
[--C-:B-1----:R-:W-:Y:S01]  /*f6c0*/  IMAD R4, R3, 0x8000, R10.reuse ;  /* 0x0000800003047824 */ /* 0x102fe200078e020a */
[----:B------:R-:W-:Y:S01]  /*f6d0*/  R2UR UR9, R13 ;  /* 0x000000000d0972ca */ /* 0x000fe200000e0000 */
[----:B------:R-:W-:Y:S01]  /*f6e0*/  IMAD R10, R3, 0x4000, R10 ;  /* 0x00004000030a7824 */ /* 0x000fe200078e020a */
[----:B------:R-:W-:Y:S01]  /*f6f0*/  UIADD3 UR14, UP0, UR24, 0xf0, URZ ;  /* 0x000000f0180e7890 */ /* 0x000fe2000ff1e03f */
[----:B------:R-:W-:Y:S01]  /*f700*/  VIADD R14, R14, 0xffffffff ;  /* 0xffffffff0e0e7836 */ /* 0x000fe20000000000 */
[----:B------:R-:W-:Y:S01]  /*f710*/  R2UR UR7, R4 ;  /* 0x00000000040772ca */ /* 0x000fe200000e0000 */
[----:B------:R-:W-:Y:S01]  /*f720*/  UIADD3 UR28, UP1, UR24, 0x1f0, URZ ;  /* 0x000001f0181c7890 */ /* 0x000fe2000ff3e03f */
[----:B------:R-:W-:Y:S01]  /*f730*/  R2UR UR8, R10 ;  /* 0x000000000a0872ca */ /* 0x000fe200000e0000 */
[----:B------:R-:W-:Y:S01]  /*f740*/  UIADD3.X UR15, URZ, UR25, URZ, UP0, !UPT ;  /* 0x000000193f0f7290 */ /* 0x000fe200087fe43f */
[----:B------:R-:W-:Y:S01]  /*f750*/  R2UR UR11, R7 ;  /* 0x00000000070b72ca */ /* 0x000fe200000e0000 */
[----:B------:R-:W-:Y:S01]  /*f760*/  VIADD R3, R3, 0x1 ;  /* 0x0000000103037836 */ /* 0x000fe20000000000 */
[----:B------:R-:W-:Y:S01]  /*f770*/  R2UR UR10, R12 ;  /* 0x000000000c0a72ca */ /* 0x000fe200000e0000 */
[----:B------:R-:W-:Y:S01]  /*f780*/  UIADD3.X UR29, URZ, UR25, URZ, UP1, !UPT ;  /* 0x000000193f1d7290 */ /* 0x000fe20008ffe43f */
[----:B------:R-:W-:Y:S01]  /*f790*/  R2UR UR12, R11 ;  /* 0x000000000b0c72ca */ /* 0x000fe200000e0000 */
[----:B------:R-:W-:Y:S01]  /*f7a0*/  UMOV UR16, 0x0 ;  /* 0x0000000000107882 */ /* 0x000fe20000000000 */
[----:B------:R-:W-:Y:S01]  /*f7b0*/  R2UR UR21, R6 ;  /* 0x00000000061572ca */ /* 0x000fe200000e0000 */
[----:B------:R-:W-:Y:S01]  /*f7c0*/  UMOV UR17, 0x10000000 ;  /* 0x1000000000117882 */ /* 0x000fe20000000000 */
[----:B------:R-:W-:Y:S01]  /*f7d0*/  ISETP.GT.AND P3, PT, R14, 0x1, PT ;  /* 0x000000010e00780c */ /* 0x000fe20003f64270 */
[----:B------:R-:W-:Y:S01]  /*f7e0*/  UIADD3 UR7, UR7, 0x180, URZ ;  /* 0x0000018007077890 */ /* 0x000fe2000fffe03f */
[----:B------:R-:W-:Y:S01]  /*f7f0*/  ISETP.NE.AND P1, PT, R3, 0x6, PT ;  /* 0x000000060300780c */ /* 0x000fe20003f25270 */
[----:B------:R-:W-:Y:S01]  /*f800*/  UIADD3 UR19, UR8, 0x30180, URZ ;  /* 0x0003018008137890 */ /* 0x000fe2000fffe03f */
[----:B------:R-:W-:-:S02]  /*f810*/  VIADD R12, R12, 0x80 ;  /* 0x000000800c0c7836 */ /* 0x000fc40000000000 */
[----:B------:R-:W-:Y:S02]  /*f820*/  SEL R5, RZ, 0x1, P1 ;  /* 0x00000001ff057807 */ /* 0x000fe40000800000 */
[----:B------:R-:W-:Y:S01]  /*f830*/  UMOV UR8, UR7 ;  /* 0x0000000700087c82 */ /* 0x000fe20008000000 */
[----:B------:R-:W-:Y:S01]  /*f840*/  SEL R3, R3, RZ, P1 ;  /* 0x000000ff03037207 */ /* 0x000fe20000800000 */
[----:B------:R0:W-:Y:S01]  /*f850*/  UTMALDG.3D [UR8], [UR14], desc[UR16] ;  /* 0x000010080e0075b4 */ /* 0x0001e20008011000 */
[----:B------:R-:W-:Y:S01]  /*f860*/  LOP3.LUT R2, R2, R5, RZ, 0x3c, !PT ;  /* 0x0000000502027212 */ /* 0x000fe200078e3cff */
[----:B0-----:R-:W-:Y:S01]  /*f870*/  UMOV UR8, UR19 ;  /* 0x0000001300087c82 */ /* 0x001fe20008000000 */
[----:B------:R-:W-:Y:S02]  /*f880*/  UMOV UR11, UR21 ;  /* 0x00000015000b7c82 */ /* 0x000fe40008000000 */
[----:B------:R0:W-:Y:S02]  /*f890*/  UTMALDG.3D [UR8], [UR28], desc[UR16] ;  /* 0x000010081c0075b4 */ /* 0x0001e40008011000 */
[----:B0-----:R-:W-:Y:S05]  /*f8a0*/  @P3 BRA `(.L_x_304) ;  /* 0xfffffffc00443947 */ /* 0x001fea000383ffff */
.L_x_300:
[----:B------:R-:W-:Y:S05]  /*f8b0*/  BSYNC B1 ;  /* 0x0000000000017941 */ /* 0x000fea0003800000 */
.L_x_299:
[----:B------:R-:W2:Y:S01]  /*f8c0*/  LDL.LU R15, [R1+0x70] ;  /* 0x00007000010f7983 */ /* 0x000ea20000300800 */
[----:B------:R-:W-:Y:S01]  /*f8d0*/  LOP3.LUT P5, RZ, R9, 0xff, RZ, 0xc0, !PT ;  /* 0x000000ff09ff7812 */ /* 0x000fe200078ac0ff */
[----:B------:R-:W-:Y:S01]  /*f8e0*/  VIADD R8, R8, UR20 ;  /* 0x0000001408087c36 */ /* 0x000fe20008000000 */
[----:B------:R-:W-:Y:S01]  /*f8f0*/  ULDC.64 UR8, c[0x0][0x650] ;  /* 0x0001940000087ab9 */ /* 0x000fe20000000a00 */
[----:B------:R-:W3:Y:S01]  /*f900*/  LDL.LU R13, [R1+0x74] ;  /* 0x00007400010d7983 */ /* 0x000ee20000300800 */
[----:B------:R-:W-:Y:S01]  /*f910*/  IMAD.U32 R5, RZ, RZ, UR20 ;  /* 0x00000014ff057e24 */ /* 0x000fe2000f8e00ff */
[----:B------:R-:W-:Y:S01]  /*f920*/  UISETP.GE.U32.AND UP0, UPT, UR20, 0x6, UPT ;  /* 0x000000061400788c */ /* 0x000fe2000bf06070 */
[----:B------:R-:W-:Y:S01]  /*f930*/  ISETP.GT.U32.AND P1, PT, R8, 0x5, PT ;  /* 0x000000050800780c */ /* 0x000fe20003f24070 */
[----:B------:R-:W-:Y:S01]  /*f940*/  BSSY B1, `(.L_x_305) ;  /* 0x000006c000017945 */ /* 0x000fe20003800000 */
[----:B------:R-:W-:Y:S01]  /*f950*/  IMAD.MOV.U32 R6, RZ, RZ, -0x1 ;  /* 0xffffffffff067424 */ /* 0x000fe200078e00ff */
[----:B------:R-:W-:Y:S01]  /*f960*/  PRMT R9, RZ, 0x7610, R9 ;  /* 0x00007610ff097816 */ /* 0x000fe20000000009 */
[----:B------:R-:W-:Y:S01]  /*f970*/  IMAD.MOV.U32 R11, RZ, RZ, -0x1 ;  /* 0xffffffffff0b7424 */ /* 0x000fe200078e00ff */
[----:B------:R-:W-:-:S02]  /*f980*/  ISETP.LT.U32.AND P1, PT, R5, 0x6, P1 ;  /* 0x000000060500780c */ /* 0x000fc40000f21070 */
[----:B------:R-:W0:Y:S01]  /*f990*/  @P5 S2R R3, SR_CgaCtaId ;  /* 0x0000000000035919 */ /* 0x000e220000008800 */
[----:B------:R-:W-:Y:S02]  /*f9a0*/  @P5 MOV R2, 0x400 ;  /* 0x0000040000025802 */ /* 0x000fe40000000f00 */
[----:B------:R-:W-:Y:S02]  /*f9b0*/  PLOP3.LUT P3, PT, PT, PT, UP0, 0x80, 0x0 ;  /* 0x000000000000781c */ /* 0x000fe40003f6f008 */
[----:B0-----:R-:W-:Y:S01]  /*f9c0*/  @P5 LEA R4, R3, R2, 0x18 ;  /* 0x0000000203045211 */ /* 0x001fe200078ec0ff */
[----:B------:R-:W-:-:S03]  /*f9d0*/  IMAD.WIDE.U32 R2, R8, -0x55555555, RZ ;  /* 0xaaaaaaab08027825 */ /* 0x000fc600078e00ff */
[----:B------:R0:W-:Y:S02]  /*f9e0*/  @P5 SYNCS.ARRIVE.TRANS64.A1T0 RZ, [R4+URZ+0x78], RZ ;  /* 0x000078ff04ff59a7 */ /* 0x0001e4000810003f */
[----:B------:R-:W-:Y:S02]  /*f9f0*/  SHF.R.U32.HI R5, RZ, 0x2, R3 ;  /* 0x00000002ff057819 */ /* 0x000fe40000011603 */
[----:B------:R-:W-:Y:S02]  /*fa00*/  SEL R3, RZ, 0x1, !P1 ;  /* 0x00000001ff037807 */ /* 0x000fe40004800000 */
[----:B------:R-:W-:Y:S01]  /*fa10*/  PRMT R2, RZ, 0x7610, R2 ;  /* 0x00007610ff027816 */ /* 0x000fe20000000002 */
[----:B------:R-:W-:Y:S01]  /*fa20*/  IMAD R8, R5, -0x6, R8 ;  /* 0xfffffffa05087824 */ /* 0x000fe200078e0208 */
[----:B------:R-:W-:-:S04]  /*fa30*/  LOP3.LUT R0, R0, R3, RZ, 0x3c, !PT ;  /* 0x0000000300007212 */ /* 0x000fc800078e3cff */
[----:B------:R-:W-:Y:S01]  /*fa40*/  @P3 LOP3.LUT R0, R0, 0x1, R5, 0x78, !PT ;  /* 0x0000000100003812 */ /* 0x000fe200078e7805 */
[----:B------:R-:W-:Y:S01]  /*fa50*/  IMAD.MOV.U32 R5, RZ, RZ, -0x1 ;  /* 0xffffffffff057424 */ /* 0x000fe200078e00ff */
[----:B---3--:R-:W-:-:S04]  /*fa60*/  IADD3 R13, P5, R13, UR22, RZ ;  /* 0x000000160d0d7c10 */ /* 0x008fc8000ffbe0ff */
[----:B--2---:R-:W-:Y:S01]  /*fa70*/  IADD3.X R15, R15, UR18, RZ, P5, !PT ;  /* 0x000000120f0f7c10 */ /* 0x004fe2000affe4ff */
[----:B------:R0:W-:Y:S01]  /*fa80*/  STL [R1+0x74], R13 ;  /* 0x0000740d01007387 */ /* 0x0001e20000100800 */
[----:B------:R-:W-:-:S03]  /*fa90*/  ISETP.GE.U32.AND P1, PT, R13, UR8, PT ;  /* 0x000000080d007c0c */ /* 0x000fc6000bf26070 */
[----:B------:R0:W-:Y:S01]  /*faa0*/  STL [R1+0x70], R15 ;  /* 0x0000700f01007387 */ /* 0x0001e20000100800 */
[----:B------:R-:W-:-:S13]  /*fab0*/  ISETP.GE.U32.AND.EX P1, PT, R15, UR9, PT, P1 ;  /* 0x000000090f007c0c */ /* 0x000fda000bf26110 */
[----:B0-----:R-:W-:Y:S05]  /*fac0*/  @P1 BRA `(.L_x_306) ;  /* 0x00000004004c1947 */ /* 0x001fea0003800000 */
[----:B------:R-:W-:Y:S01]  /*fad0*/  ULDC.64 UR8, c[0x0][0x628] ;  /* 0x00018a0000087ab9 */ /* 0x000fe20000000a00 */
[----:B------:R-:W0:Y:S01]  /*fae0*/  S2R R12, SR_CTAID.X ;  /* 0x00000000000c7919 */ /* 0x000e220000002500 */
[----:B------:R-:W-:Y:S01]  /*faf0*/  ISETP.NE.U32.AND P1, PT, RZ, UR8, PT ;  /* 0x00000008ff007c0c */ /* 0x000fe2000bf25070 */
[----:B------:R-:W-:Y:S01]  /*fb00*/  ULDC UR10, c[0x0][0x630] ;  /* 0x00018c00000a7ab9 */ /* 0x000fe20000000800 */
[----:B------:R-:W-:Y:S01]  /*fb10*/  IMAD.MOV.U32 R2, RZ, RZ, R13 ;  /* 0x000000ffff027224 */ /* 0x000fe200078e000d */
[----:B------:R-:W1:Y:S01]  /*fb20*/  S2R R10, SR_CTAID.Y ;  /* 0x00000000000a7919 */ /* 0x000e620000002600 */
[----:B------:R-:W-:Y:S01]  /*fb30*/  ISETP.NE.AND.EX P1, PT, RZ, UR9, PT, P1 ;  /* 0x00000009ff007c0c */ /* 0x000fe2000bf25310 */
[----:B------:R-:W-:-:S12]  /*fb40*/  IMAD.MOV.U32 R3, RZ, RZ, R15 ;  /* 0x000000ffff037224 */ /* 0x000fd800078e000f */
[----:B------:R-:W-:Y:S05]  /*fb50*/  @!P1 BRA `(.L_x_307) ;  /* 0x0000000000289947 */ /* 0x000fea0003800000 */
[----:B------:R-:W-:Y:S02]  /*fb60*/  ULDC UR7, c[0x0][0x634] ;  /* 0x00018d0000077ab9 */ /* 0x000fe40000000800 */
[----:B------:R-:W-:-:S05]  /*fb70*/  IADD3 R7, P1, R13, UR7, RZ ;  /* 0x000000070d077c10 */ /* 0x000fca000ff3e0ff */
[----:B------:R-:W-:-:S04]  /*fb80*/  IMAD.X R11, RZ, RZ, R15, P1 ;  /* 0x000000ffff0b7224 */ /* 0x000fc800008e060f */
[----:B------:R-:W-:-:S04]  /*fb90*/  IMAD.WIDE.U32 R4, R11, UR8, RZ ;  /* 0x000000080b047c25 */ /* 0x000fc8000f8e00ff */
[----:B------:R-:W-:-:S04]  /*fba0*/  IMAD.WIDE.U32 R4, P1, R7, UR9, R4 ;  /* 0x0000000907047c25 */ /* 0x000fc8000f820004 */
[----:B------:R-:W-:-:S04]  /*fbb0*/  IMAD.WIDE.U32 R6, R7, UR8, RZ ;  /* 0x0000000807067c25 */ /* 0x000fc8000f8e00ff */
[----:B------:R-:W-:Y:S01]  /*fbc0*/  IMAD.X R3, RZ, RZ, RZ, P1 ;  /* 0x000000ffff037224 */ /* 0x000fe200008e06ff */
[----:B------:R-:W-:Y:S01]  /*fbd0*/  IADD3 RZ, P1, R7, R4, RZ ;  /* 0x0000000407ff7210 */ /* 0x000fe20007f3e0ff */
[----:B------:R-:W-:-:S04]  /*fbe0*/  IMAD.MOV.U32 R2, RZ, RZ, R5 ;  /* 0x000000ffff027224 */ /* 0x000fc800078e0005 */
[----:B------:R-:W-:-:S08]  /*fbf0*/  IMAD.WIDE.U32.X R2, R11, UR9, R2, P1 ;  /* 0x000000090b027c25 */ /* 0x000fd000088e0402 */
.L_x_307:
[--C-:B------:R-:W-:Y:S01]  /*fc00*/  SHF.R.U64 R11, R2, UR10, R3.reuse ;  /* 0x0000000a020b7c19 */ /* 0x100fe20008001203 */
[----:B------:R-:W-:Y:S01]  /*fc10*/  ULDC.64 UR8, c[0x0][0x620] ;  /* 0x0001880000087ab9 */ /* 0x000fe20000000a00 */
[----:B------:R-:W-:Y:S01]  /*fc20*/  SHF.R.U32.HI R2, RZ, UR10, R3 ;  /* 0x0000000aff027c19 */ /* 0x000fe20008011603 */
[----:B------:R-:W-:Y:S01]  /*fc30*/  IMAD.MOV.U32 R3, RZ, RZ, R15 ;  /* 0x000000ffff037224 */ /* 0x000fe200078e000f */
[----:B------:R-:W-:Y:S01]  /*fc40*/  IADD3 R5, P1, RZ, -R11, RZ ;  /* 0x8000000bff057210 */ /* 0x000fe20007f3e0ff */
[----:B------:R-:W-:Y:S01]  /*fc50*/  ULDC UR7, c[0x0][0x150] ;  /* 0x0000540000077ab9 */ /* 0x000fe20000000800 */
[----:B0-----:R-:W-:Y:S01]  /*fc60*/  I2FP.F32.U32 R6, R12 ;  /* 0x0000000c00067245 */ /* 0x001fe20000201000 */
[----:B------:R-:W0:Y:S01]  /*fc70*/  LDC R7, c[0x0][0x144] ;  /* 0x00005100ff077b82 */ /* 0x000e220000000800 */
[----:B------:R-:W-:Y:S01]  /*fc80*/  ULDC.64 UR10, c[0x0][0x640] ;  /* 0x00019000000a7ab9 */ /* 0x000fe20000000a00 */
[----:B------:R-:W-:Y:S01]  /*fc90*/  IMAD.X R2, RZ, RZ, ~R2, P1 ;  /* 0x000000ffff027224 */ /* 0x000fe200008e0e02 */
[----:B------:R-:W-:Y:S01]  /*fca0*/  ISETP.NE.U32.AND P1, PT, RZ, UR10, PT ;  /* 0x0000000aff007c0c */ /* 0x000fe2000bf25070 */
[----:B------:R-:W-:Y:S01]  /*fcb0*/  FMUL R6, R6, UR7 ;  /* 0x0000000706067c20 */ /* 0x000fe20008400000 */
[----:B------:R-:W-:Y:S01]  /*fcc0*/  ULDC UR7, c[0x0][0x618] ;  /* 0x0001860000077ab9 */ /* 0x000fe20000000800 */
[----:B------:R-:W-:Y:S01]  /*fcd0*/  IMAD R4, R2, UR8, RZ ;  /* 0x0000000802047c24 */ /* 0x000fe2000f8e02ff */
[----:B------:R-:W-:Y:S01]  /*fce0*/  ISETP.NE.AND.EX P1, PT, RZ, UR11, PT, P1 ;  /* 0x0000000bff007c0c */ /* 0x000fe2000bf25310 */
[----:B------:R-:W-:Y:S01]  /*fcf0*/  IMAD.MOV.U32 R2, RZ, RZ, R13 ;  /* 0x000000ffff027224 */ /* 0x000fe200078e000d */
[----:B------:R-:W2:Y:S01]  /*fd00*/  LDC R15, c[0x0][0x148] ;  /* 0x00005200ff0f7b82 */ /* 0x000ea20000000800 */
[----:B------:R-:W3:Y:S02]  /*fd10*/  F2I.U32.TRUNC.NTZ R6, R6 ;  /* 0x0000000600067305 */ /* 0x000ee4000020f000 */
[----:B------:R-:W-:Y:S01]  /*fd20*/  IMAD.WIDE.U32 R2, R5, UR8, R2 ;  /* 0x0000000805027c25 */ /* 0x000fe2000f8e0002 */
[----:B------:R-:W-:-:S03]  /*fd30*/  ULDC UR8, c[0x0][0x154] ;  /* 0x0000550000087ab9 */ /* 0x000fc60000000800 */
[----:B------:R-:W-:Y:S01]  /*fd40*/  IMAD R5, R5, UR9, R4 ;  /* 0x0000000905057c24 */ /* 0x000fe2000f8e0204 */
[----:B------:R-:W-:-:S03]  /*fd50*/  ULDC UR9, c[0x0][0x608] ;  /* 0x0001820000097ab9 */ /* 0x000fc60000000800 */
[----:B------:R-:W-:-:S05]  /*fd60*/  IMAD.IADD R3, R3, 0x1, R5 ;  /* 0x0000000103037824 */ /* 0x000fca00078e0205 */
[----:B------:R-:W-:Y:S01]  /*fd70*/  SHF.R.U64 R13, R2, UR7, R3 ;  /* 0x00000007020d7c19 */ /* 0x000fe20008001203 */
[----:B---3--:R-:W-:Y:S01]  /*fd80*/  IMAD.MOV R6, RZ, RZ, -R6 ;  /* 0x000000ffff067224 */ /* 0x008fe200078e0a06 */
[----:B-1----:R-:W-:-:S03]  /*fd90*/  I2FP.F32.U32 R2, R10 ;  /* 0x0000000a00027245 */ /* 0x002fc60000201000 */
[----:B0-----:R-:W-:Y:S02]  /*fda0*/  IMAD R19, R7, R6, R12 ;  /* 0x0000000607137224 */ /* 0x001fe400078e020c */
[----:B------:R-:W-:Y:S01]  /*fdb0*/  FMUL R4, R2, UR8 ;  /* 0x0000000802047c20 */ /* 0x000fe20008400000 */
[----:B------:R-:W-:Y:S01]  /*fdc0*/  SHF.R.U32.HI R2, RZ, UR7, R3 ;  /* 0x00000007ff027c19 */ /* 0x000fe20008011603 */
[----:B------:R-:W-:Y:S02]  /*fdd0*/  ULDC UR7, c[0x0][0x658] ;  /* 0x0001960000077ab9 */ /* 0x000fe40000000800 */
[----:B------:R0:W1:Y:S01]  /*fde0*/  F2I.U32.TRUNC.NTZ R18, R4 ;  /* 0x0000000400127305 */ /* 0x000062000020f000 */
[--C-:B------:R-:W-:Y:S02]  /*fdf0*/  SHF.R.U64 R16, R13, UR9, R2.reuse ;  /* 0x000000090d107c19 */ /* 0x100fe40008001202 */
[----:B------:R-:W-:-:S04]  /*fe00*/  SHF.R.U32.HI R3, RZ, UR9, R2 ;  /* 0x00000009ff037c19 */ /* 0x000fc80008011602 */
[--C-:B------:R-:W-:Y:S02]  /*fe10*/  SHF.R.U64 R14, R16, UR7, R3.reuse ;  /* 0x00000007100e7c19 */ /* 0x100fe40008001203 */
[----:B------:R-:W-:-:S03]  /*fe20*/  SHF.R.U32.HI R3, RZ, UR7, R3 ;  /* 0x00000007ff037c19 */ /* 0x000fc60008011603 */
[----:B------:R-:W-:Y:S01]  /*fe30*/  IMAD.MOV.U32 R2, RZ, RZ, R14 ;  /* 0x000000ffff027224 */ /* 0x000fe200078e000e */
[----:B0-2---:R-:W-:Y:S06]  /*fe40*/  @!P1 BRA `(.L_x_308) ;  /* 0x0000000000289947 */ /* 0x005fec0003800000 */
        /* <DEDUP_REMOVED lines=10> */
.L_x_308:
[----:B------:R-:W-:Y:S01]  /*fef0*/  ULDC UR7, c[0x0][0x648] ;  /* 0x0001920000077ab9 */ /* 0x000fe20000000800 */
[----:B-1----:R-:W-:Y:S01]  /*ff00*/  IMAD.MOV R18, RZ, RZ, -R18 ;  /* 0x000000ffff127224 */ /* 0x002fe200078e0a12 */
[----:B------:R-:W-:Y:S01]  /*ff10*/  SHF.R.U64 R3, R2, UR7, R3 ;  /* 0x0000000702037c19 */ /* 0x000fe20008001203 */
[----:B------:R-:W-:Y:S01]  /*ff20*/  ULDC UR7, c[0x0][0x638] ;  /* 0x00018e0000077ab9 */ /* 0x000fe20000000800 */
[----:B------:R-:W-:Y:S01]  /*ff30*/  LOP3.LUT R2, R16, UR6, RZ, 0xc0, !PT ;  /* 0x0000000610027c12 */ /* 0x000fe2000f8ec0ff */
[----:B------:R-:W-:Y:S01]  /*ff40*/  @P4 IMAD R19, R15, R18, R10 ;  /* 0x000000120f134224 */ /* 0x000fe200078e020a */
[----:B------:R-:W-:Y:S01]  /*ff50*/  LOP3.LUT R13, R13, UR4, RZ, 0xc0, !PT ;  /* 0x000000040d0d7c12 */ /* 0x000fe2000f8ec0ff */
[----:B------:R-:W-:Y:S01]  /*ff60*/  IMAD.MOV R5, RZ, RZ, -R3 ;  /* 0x000000ffff057224 */ /* 0x000fe200078e0a03 */
[----:B------:R-:W-:Y:S01]  /*ff70*/  ULDC UR8, c[0x0][0x610] ;  /* 0x0001840000087ab9 */ /* 0x000fe20000000800 */
[----:B------:R-:W-:Y:S02]  /*ff80*/  IMAD R2, R3, UR5, R2 ;  /* 0x0000000503027c24 */ /* 0x000fe4000f8e0202 */
[----:B------:R-:W-:Y:S01]  /*ff90*/  IMAD R14, R5, UR7, R14 ;  /* 0x00000007050e7c24 */ /* 0x000fe2000f8e020e */
[----:B------:R-:W-:Y:S01]  /*ffa0*/  ULDC UR7, c[0x0][0x600] ;  /* 0x0001800000077ab9 */ /* 0x000fe20000000800 */
[----:B------:R-:W-:-:S02]  /*ffb0*/  IMAD R5, R2, UR8, R19 ;  /* 0x0000000802057c24 */ /* 0x000fc4000f8e0213 */
[----:B------:R-:W-:Y:S02]  /*ffc0*/  IMAD R14, R14, UR7, R13 ;  /* 0x000000070e0e7c24 */ /* 0x000fe4000f8e020d */
[----:B------:R-:W-:-:S03]  /*ffd0*/  IMAD.MOV.U32 R2, RZ, RZ, 0x1 ;  /* 0x00000001ff027424 */ /* 0x000fc600078e00ff */
[----:B------:R-:W-:Y:S02]  /*ffe0*/  SEL R6, R14, R5, !P4 ;  /* 0x000000050e067207 */ /* 0x000fe40006000000 */
[----:B------:R-:W-:-:S07]  /*fff0*/  SEL R5, R5, R14, !P4 ;  /* 0x0000000e05057207 */ /* 0x000fce0006000000 */
.L_x_306:
[----:B------:R-:W-:Y:S05]  /*10000*/  BSYNC B1 ;  /* 0x0000000000017941 */ /* 0x000fea0003800000 */
.L_x_305:
[----:B------:R-:W-:-:S13]  /*10010*/  LOP3.LUT P1, RZ, R2, 0xff, RZ, 0xc0, !PT ;  /* 0x000000ff02ff7812 */ /* 0x000fda000782c0ff */
[----:B------:R-:W-:Y:S05]  /*10020*/  @P1 BRA `(.L_x_309) ;  /* 0xfffffff400301947 */ /* 0x000fea000383ffff */
[----:B------:R-:W-:Y:S05]  /*10030*/  BSYNC B0 ;  /* 0x0000000000007941 */ /* 0x000fea0003800000 */
.L_x_297:
[----:B------:R-:W-:-:S03]  /*10040*/  UMOV UR7, 0xffffffff ;  /* 0xffffffff00077882 */ /* 0x000fc60000000000 */
[----:B------:R-:W-:Y:S05]  /*10050*/  BRA.DIV UR7, `(.L_x_310) ;  /* 0x0000000607707947 */ /* 0x000fea000b800000 */
[----:B------:R-:W-:-:S13]  /*10060*/  ELECT P0, URZ, PT ;  /* 0x00000000003f782f */ /* 0x000fda0003800000 */
.L_x_326:
[----:B------:R-:W-:Y:S04]  /*10070*/  BSSY B0, `(.L_x_311) ;  /* 0x000003e000007945 */ /* 0x000fe80003800000 */
[----:B------:R-:W-:Y:S05]  /*10080*/  @!P0 BRA `(.L_x_312) ;  /* 0x0000000000f08947 */ /* 0x000fea0003800000 */
[----:B------:R-:W-:-:S04]  /*10090*/  ULOP3.LUT UR7, UR13, 0x2, URZ, 0xfc, !UPT ;  /* 0x000000020d077892 */ /* 0x000fc8000f8efc3f */
[----:B------:R-:W-:-:S06]  /*100a0*/  UISETP.NE.AND UP0, UPT, UR7, 0x3, UPT ;  /* 0x000000030700788c */ /* 0x000fcc000bf05270 */
[----:B------:R-:W-:-:S13]  /*100b0*/  PLOP3.LUT P0, PT, PT, PT, UP0, 0x80, 0x0 ;  /* 0x000000000000781c */ /* 0x000fda0003f0f008 */
[----:B------:R-:W-:Y:S05]  /*100c0*/  @!P0 BRA `(.L_x_313) ;  /* 0x0000000000048947 */ /* 0x000fea0003800000 */
[----:B------:R-:W-:Y:S01]  /*100d0*/  BPT.TRAP 0x1 ;  /* 0x000000040000795c */ /* 0x000fe20000300000 */
.L_x_313:
[----:B------:R-:W0:Y:S01]  /*100e0*/  S2R R3, SR_CgaCtaId ;  /* 0x0000000000037919 */ /* 0x000e220000008800 */
[----:B------:R-:W-:-:S04]  /*100f0*/  MOV R2, 0x400 ;  /* 0x0000040000027802 */ /* 0x000fc80000000f00 */
[----:B0-----:R-:W-:Y:S02]  /*10100*/  LEA R3, R3, R2, 0x18 ;  /* 0x0000000203037211 */ /* 0x001fe400078ec0ff */
[----:B------:R-:W-:-:S03]  /*10110*/  SHF.L.U32 R2, R0, 0x1f, RZ ;  /* 0x0000001f00027819 */ /* 0x000fc600000006ff */
[----:B------:R-:W-:-:S04]  /*10120*/  VIADD R3, R3, 0x30 ;  /* 0x0000003003037836 */ /* 0x000fc80000000000 */
[C---:B------:R-:W-:Y:S02]  /*10130*/  IMAD R7, R8.reuse, 0x8, R3 ;  /* 0x0000000808077824 */ /* 0x040fe400078e0203 */
[----:B------:R-:W-:Y:S02]  /*10140*/  VIADD R8, R8, 0x1 ;  /* 0x0000000108087836 */ /* 0x000fe40000000000 */
[----:B------:R-:W0:Y:S03]  /*10150*/  SYNCS.PHASECHK.TRANS64.TRYWAIT P0, [R7+URZ], R2 ;  /* 0x00000002070075a7 */ /* 0x000e26000800017f */
[----:B------:R-:W-:-:S04]  /*10160*/  ISETP.NE.AND P1, PT, R8, 0x6, PT ;  /* 0x000000060800780c */ /* 0x000fc80003f25270 */
[----:B------:R-:W-:Y:S02]  /*10170*/  SEL R5, RZ, 0x1, P1 ;  /* 0x00000001ff057807 */ /* 0x000fe40000800000 */
[----:B------:R-:W-:Y:S02]  /*10180*/  SEL R8, R8, RZ, P1 ;  /* 0x000000ff08087207 */ /* 0x000fe40000800000 */
[----:B------:R-:W-:-:S03]  /*10190*/  LOP3.LUT R5, R0, R5, RZ, 0x3c, !PT ;  /* 0x0000000500057212 */ /* 0x000fc600078e3cff */
[----:B------:R-:W-:Y:S01]  /*101a0*/  IMAD R9, R8, 0x8, R3 ;  /* 0x0000000808097824 */ /* 0x000fe200078e0203 */
[----:B------:R-:W-:Y:S01]  /*101b0*/  SHF.L.U32 R4, R5, 0x1f, RZ ;  /* 0x0000001f05047819 */ /* 0x000fe200000006ff */
[----:B0-----:R-:W-:Y:S06]  /*101c0*/  @!P0 BRA `(.L_x_314) ;  /* 0x0000000400388947 */ /* 0x001fec0003800000 */
.L_x_327:
[----:B------:R-:W1:Y:S01]  /*101d0*/  SYNCS.PHASECHK.TRANS64.TRYWAIT P0, [R9+URZ], R4 ;  /* 0x00000004090075a7 */ /* 0x000e62000800017f */
[----:B------:R-:W-:-:S05]  /*101e0*/  VIADD R0, R8, 0x1 ;  /* 0x0000000108007836 */ /* 0x000fca0000000000 */
[----:B------:R-:W-:-:S04]  /*101f0*/  ISETP.NE.AND P1, PT, R0, 0x6, PT ;  /* 0x000000060000780c */ /* 0x000fc80003f25270 */
[----:B0-----:R-:W-:Y:S02]  /*10200*/  SEL R2, RZ, 0x1, P1 ;  /* 0x00000001ff027807 */ /* 0x001fe40000800000 */
[----:B------:R-:W-:Y:S02]  /*10210*/  SEL R0, R0, RZ, P1 ;  /* 0x000000ff00007207 */ /* 0x000fe40000800000 */
[----:B------:R-:W-:-:S03]  /*10220*/  LOP3.LUT R7, R5, R2, RZ, 0x3c, !PT ;  /* 0x0000000205077212 */ /* 0x000fc600078e3cff */
[----:B------:R-:W-:Y:S01]  /*10230*/  IMAD R6, R0, 0x8, R3 ;  /* 0x0000000800067824 */ /* 0x000fe200078e0203 */
[----:B------:R-:W-:Y:S01]  /*10240*/  SHF.L.U32 R5, R7, 0x1f, RZ ;  /* 0x0000001f07057819 */ /* 0x000fe200000006ff */
[----:B-1----:R-:W-:Y:S06]  /*10250*/  @!P0 BRA `(.L_x_315) ;  /* 0x0000000400288947 */ /* 0x002fec0003800000 */
.L_x_328:
[----:B------:R-:W1:Y:S01]  /*10260*/  SYNCS.PHASECHK.TRANS64.TRYWAIT P0, [R6+URZ], R5 ;  /* 0x00000005060075a7 */ /* 0x000e62000800017f */
[----:B------:R-:W-:-:S05]  /*10270*/  VIADD R0, R0, 0x1 ;  /* 0x0000000100007836 */ /* 0x000fca0000000000 */
[----:B------:R-:W-:-:S04]  /*10280*/  ISETP.NE.AND P1, PT, R0, 0x6, PT ;  /* 0x000000060000780c */ /* 0x000fc80003f25270 */
[----:B------:R-:W-:Y:S02]  /*10290*/  SEL R2, RZ, 0x1, P1 ;  /* 0x00000001ff027807 */ /* 0x000fe40000800000 */
[----:B------:R-:W-:Y:S02]  /*102a0*/  SEL R0, R0, RZ, P1 ;  /* 0x000000ff00007207 */ /* 0x000fe40000800000 */
[----:B------:R-:W-:-:S03]  /*102b0*/  LOP3.LUT R7, R7, R2, RZ, 0x3c, !PT ;  /* 0x0000000207077212 */ /* 0x000fc600078e3cff */
[----:B0-----:R-:W-:Y:S01]  /*102c0*/  IMAD R9, R0, 0x8, R3 ;  /* 0x0000000800097824 */ /* 0x001fe200078e0203 */
[----:B------:R-:W-:Y:S01]  /*102d0*/  SHF.L.U32 R4, R7, 0x1f, RZ ;  /* 0x0000001f07047819 */ /* 0x000fe200000006ff */
[----:B-1----:R-:W-:Y:S06]  /*102e0*/  @!P0 BRA `(.L_x_316) ;  /* 0x0000000400188947 */ /* 0x002fec0003800000 */
.L_x_329:
        /* <DEDUP_REMOVED lines=9> */
.L_x_330:
[----:B------:R-:W1:Y:S01]  /*10380*/  SYNCS.PHASECHK.TRANS64.TRYWAIT P0, [R6+URZ], R5 ;  /* 0x00000005060075a7 */ /* 0x000e62000800017f */
[----:B------:R-:W-:-:S05]  /*10390*/  VIADD R0, R0, 0x1 ;  /* 0x0000000100007836 */ /* 0x000fca0000000000 */
[----:B------:R-:W-:-:S04]  /*103a0*/  ISETP.NE.AND P1, PT, R0, 0x6, PT ;  /* 0x000000060000780c */ /* 0x000fc80003f25270 */
[----:B------:R-:W-:Y:S02]  /*103b0*/  SEL R2, RZ, 0x1, P1 ;  /* 0x00000001ff027807 */ /* 0x000fe40000800000 */
[----:B------:R-:W-:Y:S02]  /*103c0*/  SEL R0, R0, RZ, P1 ;  /* 0x000000ff00007207 */ /* 0x000fe40000800000 */
[----:B------:R-:W-:Y:S01]  /*103d0*/  LOP3.LUT R2, R7, R2, RZ, 0x3c, !PT ;  /* 0x0000000207027212 */ /* 0x000fe200078e3cff */
[----:B-1----:R-:W-:Y:S06]  /*103e0*/  @!P0 BRA `(.L_x_318) ;  /* 0x0000000400008947 */ /* 0x002fec0003800000 */
.L_x_331:
[----:B------:R-:W-:Y:S01]  /*103f0*/  IMAD R3, R0, 0x8, R3 ;  /* 0x0000000800037824 */ /* 0x000fe200078e0203 */
[----:B------:R-:W-:-:S07]  /*10400*/  SHF.L.U32 R0, R2, 0x1f, RZ ;  /* 0x0000001f02007819 */ /* 0x000fce00000006ff */
.L_x_319:
[----:B--2---:R2:W3:Y:S02]  /*10410*/  SYNCS.PHASECHK.TRANS64.TRYWAIT P0, [R3+URZ], R0 ;  /* 0x00000000030075a7 */ /* 0x0044e4000800017f */
[----:B---3--:R-:W-:Y:S05]  /*10420*/  @!P0 NANOSLEEP.SYNCS 0x989680 ;  /* 0x009896800000895d */ /* 0x008fea0003900000 */
[----:B------:R-:W3:Y:S02]  /*10430*/  @!P0 SYNCS.PHASECHK.TRANS64 P0, [R3+URZ], R0 ;  /* 0x00000000030085a7 */ /* 0x000ee4000800007f */
[----:B---3--:R-:W-:Y:S05]  /*10440*/  @!P0 BRA `(.L_x_319) ;  /* 0xfffffffc00f08947 */ /* 0x008fea000383ffff */
.L_x_312:
[----:B------:R-:W-:Y:S05]  /*10450*/  BSYNC B0 ;  /* 0x0000000000007941 */ /* 0x000fea0003800000 */
.L_x_311:
[----:B------:R-:W-:Y:S05]  /*10460*/  EXIT ;  /* 0x000000000000794d */ /* 0x000fea0003800000 */
.L_x_17:
[----:B-1----:R-:W-:-:S04]  /*10470*/  IMAD.U32 R3, RZ, RZ, UR6 ;  /* 0x00000006ff037e24 */ /* 0x002fc8000f8e00ff */
[----:B------:R1:W2:Y:S03]  /*10480*/  SYNCS.PHASECHK.TRANS64.TRYWAIT P0, [R3+URZ], R0 ;  /* 0x00000000030075a7 */ /* 0x0002a6000800017f */
[----:B--2---:R-:W-:Y:S05]  /*10490*/  @!P0 NANOSLEEP.SYNCS 0x989680 ;  /* 0x009896800000895d */ /* 0x004fea0003900000 */
[----:B------:R-:W2:Y:S02]  /*104a0*/  @!P0 SYNCS.PHASECHK.TRANS64 P0, [R3+URZ], R0 ;  /* 0x00000000030085a7 */ /* 0x000ea4000800007f */
[----:B--2---:R-:W-:Y:S05]  /*104b0*/  @!P0 BRA `(.L_x_17) ;  /* 0xfffffffc00ec8947 */ /* 0x004fea000383ffff */
[----:B------:R-:W-:Y:S05]  /*104c0*/  BRA `(.L_x_16) ;  /* 0xffffff1400b07947 */ /* 0x000fea000383ffff */
.L_x_23:
[----:B-----5:R2:W-:Y:S02]  /*104d0*/  STL [R1+0x80], R0 ;  /* 0x0000800001007387 */ /* 0x0205e40000100800 */
[----:B--2---:R-:W-:-:S04]  /*104e0*/  IMAD.U32 R0, RZ, RZ, UR16 ;  /* 0x00000010ff007e24 */ /* 0x004fc8000f8e00ff */
[----:B------:R2:W3:Y:S03]  /*104f0*/  SYNCS.PHASECHK.TRANS64.TRYWAIT P0, [R0+URZ], R229 ;  /* 0x000000e5000075a7 */ /* 0x0004e6000800017f */
[----:B---3--:R-:W-:Y:S05]  /*10500*/  @!P0 NANOSLEEP.SYNCS 0x989680 ;  /* 0x009896800000895d */ /* 0x008fea0003900000 */
[----:B------:R2:W3:Y:S02]  /*10510*/  @!P0 SYNCS.PHASECHK.TRANS64 P0, [R0+URZ], R229 ;  /* 0x000000e5000085a7 */ /* 0x0004e4000800007f */
[----:B--2---:R2:W5:Y:S02]  /*10520*/  LDL.LU R0, [R1+0x80] ;  /* 0x0000800001007983 */ /* 0x0045640000300800 */
[----:B--23--:R-:W-:Y:S05]  /*10530*/  @!P0 BRA `(.L_x_23) ;  /* 0xfffffffc00e48947 */ /* 0x00cfea000383ffff */
[----:B------:R-:W-:Y:S05]  /*10540*/  BRA `(.L_x_22) ;  /* 0xffffff28007c7947 */ /* 0x000fea000383ffff */
.L_x_298:
[----:B------:R-:W-:Y:S01]  /*10550*/  BSSY B1, `(.L_x_320) ;  /* 0x0000006000017945 */ /* 0x000fe20003800000 */
[----:B------:R-:W-:-:S07]  /*10560*/  IMAD.MOV.U32 R2, RZ, RZ, -0x1 ;  /* 0xffffffffff027424 */ /* 0x000fce00078e00ff */
[----:B------:R-:W-:Y:S05]  /*10570*/  WARPSYNC.COLLECTIVE R2, `(.L_x_321) ;  /* 0x00000000020c7348 */ /* 0x000fea0003c00000 */
[----:B------:R-:W-:Y:S02]  /*10580*/  ELECT P1, UR62, PT ;  /* 0x00000000003e782f */ /* 0x000fe40003820000 */
[----:B------:R-:W-:Y:S01]  /*10590*/  MOV R2, UR62 ;  /* 0x0000003e00027c02 */ /* 0x000fe20008000f00 */
[----:B------:R-:W-:Y:S10]  /*105a0*/  ENDCOLLECTIVE ;  /* 0x000000000000791b */ /* 0x000ff40003800000 */
.L_x_321:
[----:B------:R-:W-:Y:S05]  /*105b0*/  BSYNC B1 ;  /* 0x0000000000017941 */ /* 0x000fea0003800000 */
.L_x_320:
[----:B------:R-:W-:Y:S05]  /*105c0*/  BRA `(.L_x_322) ;  /* 0xffffffec00d47947 */ /* 0x000fea000383ffff */
.L_x_301:
[----:B-1----:R1:W2:Y:S02]  /*105d0*/  SYNCS.PHASECHK.TRANS64.TRYWAIT P1, [R13+URZ+0x30], R4 ;  /* 0x000030040d0075a7 */ /* 0x0022a4000802017f */
[----:B--2---:R-:W-:Y:S05]  /*105e0*/  @!P1 NANOSLEEP.SYNCS 0x989680 ;  /* 0x009896800000995d */ /* 0x004fea0003900000 */
[----:B------:R-:W2:Y:S02]  /*105f0*/  @!P1 SYNCS.PHASECHK.TRANS64 P1, [R13+URZ+0x30], R4 ;  /* 0x000030040d0095a7 */ /* 0x000ea4000802007f */
[----:B--2---:R-:W-:Y:S05]  /*10600*/  @!P1 BRA `(.L_x_301) ;  /* 0xfffffffc00f09947 */ /* 0x004fea000383ffff */
[----:B------:R-:W-:Y:S05]  /*10610*/  BRA `(.L_x_323) ;  /* 0xfffffff000087947 */ /* 0x000fea000383ffff */
.L_x_310:
[----:B------:R-:W-:Y:S01]  /*10620*/  BSSY B0, `(.L_x_324) ;  /* 0x0000006000007945 */ /* 0x000fe20003800000 */
[----:B------:R-:W-:-:S07]  /*10630*/  IMAD.MOV.U32 R2, RZ, RZ, -0x1 ;  /* 0xffffffffff027424 */ /* 0x000fce00078e00ff */
[----:B------:R-:W-:Y:S05]  /*10640*/  WARPSYNC.COLLECTIVE R2, `(.L_x_325) ;  /* 0x00000000020c7348 */ /* 0x000fea0003c00000 */
[----:B------:R-:W-:Y:S02]  /*10650*/  ELECT P1, UR62, PT ;  /* 0x00000000003e782f */ /* 0x000fe40003820000 */
[----:B------:R-:W-:Y:S01]  /*10660*/  MOV R2, UR62 ;  /* 0x0000003e00027c02 */ /* 0x000fe20008000f00 */
[----:B------:R-:W-:Y:S10]  /*10670*/  ENDCOLLECTIVE ;  /* 0x000000000000791b */ /* 0x000ff40003800000 */
.L_x_325:
[----:B------:R-:W-:Y:S05]  /*10680*/  BSYNC B0 ;  /* 0x0000000000007941 */ /* 0x000fea0003800000 */
.L_x_324:
[----:B------:R-:W-:Y:S01]  /*10690*/  PLOP3.LUT P0, PT, P1, PT, PT, 0x80, 0x0 ;  /* 0x000000000000781c */ /* 0x000fe20000f0f070 */
[----:B------:R-:W-:-:S12]  /*106a0*/  BRA `(.L_x_326) ;  /* 0xfffffff800707947 */ /* 0x000fd8000383ffff */
.L_x_314:
[----:B0-----:R0:W1:Y:S02]  /*106b0*/  SYNCS.PHASECHK.TRANS64.TRYWAIT P0, [R7+URZ], R2 ;  /* 0x00000002070075a7 */ /* 0x001064000800017f */
[----:B-1----:R-:W-:Y:S05]  /*106c0*/  @!P0 NANOSLEEP.SYNCS 0x989680 ;  /* 0x009896800000895d */ /* 0x002fea0003900000 */
[----:B------:R-:W1:Y:S02]  /*106d0*/  @!P0 SYNCS.PHASECHK.TRANS64 P0, [R7+URZ], R2 ;  /* 0x00000002070085a7 */ /* 0x000e64000800007f */
[----:B-1----:R-:W-:Y:S05]  /*106e0*/  @!P0 BRA `(.L_x_314) ;  /* 0xfffffffc00f08947 */ /* 0x002fea000383ffff */
[----:B------:R-:W-:Y:S05]  /*106f0*/  BRA `(.L_x_327) ;  /* 0xfffffff800b47947 */ /* 0x000fea000383ffff */
.L_x_315:
[----:B0-----:R0:W1:Y:S02]  /*10700*/  SYNCS.PHASECHK.TRANS64.TRYWAIT P0, [R9+URZ], R4 ;  /* 0x00000004090075a7 */ /* 0x001064000800017f */
[----:B-1----:R-:W-:Y:S05]  /*10710*/  @!P0 NANOSLEEP.SYNCS 0x989680 ;  /* 0x009896800000895d */ /* 0x002fea0003900000 */
[----:B------:R-:W1:Y:S02]  /*10720*/  @!P0 SYNCS.PHASECHK.TRANS64 P0, [R9+URZ], R4 ;  /* 0x00000004090085a7 */ /* 0x000e64000800007f */
[----:B-1----:R-:W-:Y:S05]  /*10730*/  @!P0 BRA `(.L_x_315) ;  /* 0xfffffffc00f08947 */ /* 0x002fea000383ffff */
[----:B------:R-:W-:Y:S05]  /*10740*/  BRA `(.L_x_328) ;  /* 0xfffffff800c47947 */ /* 0x000fea000383ffff */
.L_x_316:
[----:B0-----:R0:W1:Y:S02]  /*10750*/  SYNCS.PHASECHK.TRANS64.TRYWAIT P0, [R6+URZ], R5 ;  /* 0x00000005060075a7 */ /* 0x001064000800017f */
[----:B-1----:R-:W-:Y:S05]  /*10760*/  @!P0 NANOSLEEP.SYNCS 0x989680 ;  /* 0x009896800000895d */ /* 0x002fea0003900000 */
[----:B------:R-:W1:Y:S02]  /*10770*/  @!P0 SYNCS.PHASECHK.TRANS64 P0, [R6+URZ], R5 ;  /* 0x00000005060085a7 */ /* 0x000e64000800007f */
[----:B-1----:R-:W-:Y:S05]  /*10780*/  @!P0 BRA `(.L_x_316) ;  /* 0xfffffffc00f08947 */ /* 0x002fea000383ffff */
[----:B------:R-:W-:Y:S05]  /*10790*/  BRA `(.L_x_329) ;  /* 0xfffffff800d47947 */ /* 0x000fea000383ffff */
.L_x_317:
[----:B0-----:R0:W1:Y:S02]  /*107a0*/  SYNCS.PHASECHK.TRANS64.TRYWAIT P0, [R9+URZ], R4 ;  /* 0x00000004090075a7 */ /* 0x001064000800017f */
[----:B-1----:R-:W-:Y:S05]  /*107b0*/  @!P0 NANOSLEEP.SYNCS 0x989680 ;  /* 0x009896800000895d */ /* 0x002fea0003900000 */
[----:B------:R-:W1:Y:S02]  /*107c0*/  @!P0 SYNCS.PHASECHK.TRANS64 P0, [R9+URZ], R4 ;  /* 0x00000004090085a7 */ /* 0x000e64000800007f */
[----:B-1----:R-:W-:Y:S05]  /*107d0*/  @!P0 BRA `(.L_x_317) ;  /* 0xfffffffc00f08947 */ /* 0x002fea000383ffff */
[----:B------:R-:W-:Y:S05]  /*107e0*/  BRA `(.L_x_330) ;  /* 0xfffffff800e47947 */ /* 0x000fea000383ffff */
.L_x_318:
[----:B-1----:R1:W2:Y:S02]  /*107f0*/  SYNCS.PHASECHK.TRANS64.TRYWAIT P0, [R6+URZ], R5 ;  /* 0x00000005060075a7 */ /* 0x0022a4000800017f */
[----:B--2---:R-:W-:Y:S05]  /*10800*/  @!P0 NANOSLEEP.SYNCS 0x989680 ;  /* 0x009896800000895d */ /* 0x004fea0003900000 */
[----:B------:R-:W2:Y:S02]  /*10810*/  @!P0 SYNCS.PHASECHK.TRANS64 P0, [R6+URZ], R5 ;  /* 0x00000005060085a7 */ /* 0x000ea4000800007f */
[----:B--2---:R-:W-:Y:S05]  /*10820*/  @!P0 BRA `(.L_x_318) ;  /* 0xfffffffc00f08947 */ /* 0x004fea000383ffff */
[----:B------:R-:W-:Y:S05]  /*10830*/  BRA `(.L_x_331) ;  /* 0xfffffff800ec7947 */ /* 0x000fea000383ffff */
.L_x_332:
[----:B------:R-:W-:-:S00]  /*10840*/  BRA `(.L_x_332) ;  /* 0xfffffffc00fc7947 */ /* 0x000fc0000383ffff */
[----:B------:R-:W-:-:S00]  /*10850*/  NOP ;  /* 0x0000000000007918 */ /* 0x000fc00000000000 */
        /* <DEDUP_REMOVED lines=10> */
.L_x_333:


//--------------------- .nv.shared._ZN7cutlass13device_kernelINS_4gemm6kernel13GemmUniversalIN4cute5tupleIJiiiiEEENS1_10collective13CollectiveMmaINS1_37MainloopSm90TmaGmmaWarpSpecializedFP8ILi6ENS5_IJNS4_1CILi1EEESB_SB_EEENS1_35KernelTmaWarpSpecializedCooperativeEEENS5_IJNSA_ILi256EEENSA_ILi128EEESG_EEENS_12float_e4m3_tENS5_IJlSB_lEEESI_SJ_NS4_8TiledMMAINS4_8MMA_AtomIJNS4_4SM904GMMA31MMA_64x128x32_F32E4M3E4M3_SS_TNILNSN_7ScaleInE1ELSP_1EEEEEENS4_6LayoutINS5_IJNSA_ILi2EEESB_SB_EEENS5_IJSB_NSA_ILi0EEESV_EEEEENS5_IJNS4_10UnderscoreESY_SY_EEEEENS4_13SM90_TMA_LOADENS4_14ComposedLayoutINS4_7SwizzleILi3ELi4ELi3EEENS4_18smem_ptr_flag_bitsILi8EEENSS_INS5_IJNSA_ILi8EEESG_EEENS5_IJSG_SB_EEEEEEEvNS4_8identityES11_S1B_vS1C_EENS_8epilogue10collective6detail29Sm90TmaWarpSpecializedAdapterINS1F_15DefaultEpilogueISI_SJ_SJ_NS1E_6thread17LinearCombinationISI_Li1EffLNS1J_9ScaleType4KindE0ELNS_15FloatRoundStyleE2ESI_EENS1_15EpilogueDefaultEEEEEvvEEEEvNT_6ParamsE --------------------------
	.section	.nv.shared._ZN7cutlass13device_kernelINS_4gemm6kernel13GemmUniversalIN4cute5tupleIJiiiiEEENS1_10collective13CollectiveMmaINS1_37MainloopSm90TmaGmmaWarpSpecializedFP8ILi6ENS5_IJNS4_1CILi1EEESB_SB_EEENS1_35KernelTmaWarpSpecializedCooperativeEEENS5_IJNSA_ILi256EEENSA_ILi128EEESG_EEENS_12float_e4m3_tENS5_IJlSB_lEEESI_SJ_NS4_8TiledMMAINS4_8MMA_AtomIJNS4_4SM904GMMA31MMA_64x128x32_F32E4M3E4M3_SS_TNILNSN_7ScaleInE1ELSP_1EEEEEENS4_6LayoutINS5_IJNSA_ILi2EEESB_SB_EEENS5_IJSB_NSA_ILi0EEESV_EEEEENS5_IJNS4_10UnderscoreESY_SY_EEEEENS4_13SM90_TMA_LOADENS4_14ComposedLayoutINS4_7SwizzleILi3ELi4ELi3EEENS4_18smem_ptr_flag_bitsILi8EEENSS_INS5_IJNSA_ILi8EEESG_EEENS5_IJSG_SB_EEEEEEEvNS4_8identityES11_S1B_vS1C_EENS_8epilogue10collective6detail29Sm90TmaWarpSpecializedAdapterINS1F_15DefaultEpilogueISI_SJ_SJ_NS1E_6thread17LinearCombinationISI_Li1EffLNS1J_9ScaleType4KindE0ELNS_15FloatRoundStyleE2ESI_EENS1_15EpilogueDefaultEEEEEvvEEEEvNT_6ParamsE,"aw",@nobits
	.sectionflags	@""
	.align	16
	.zero		1024


//--------------------- .nv.shared.reserved.0     --------------------------
	.section	.nv.shared.reserved.0,"aw",@nobits
	.weak		__nv_reservedSMEM_offset_0_alias
	.size		__nv_reservedSMEM_offset_0_alias, 0, 0
	.other		__nv_reservedSMEM_offset_0_alias,@"STO_CUDA_RESERVED_SHARED STV_DEFAULT"
__nv_reservedSMEM_offset_0_alias:
	.zero		0


//--------------------- .nv.global                --------------------------
	.section	.nv.global,"aw",@nobits
.nv.global:
	.type		_ZN40_INTERNAL_87c682f0_4_k_cu_8ac1ff0f_265364cute1_E,@object
	.size		_ZN40_INTERNAL_87c682f0_4_k_cu_8ac1ff0f_265364cute1_E,(_ZN40_INTERNAL_87c682f0_4_k_cu_8ac1ff0f_265364cuda3std3__45__cpo6cbeginE - _ZN40_INTERNAL_87c682f0_4_k_cu_8ac1ff0f_265364cute1_E)
_ZN40_INTERNAL_87c682f0_4_k_cu_8ac1ff0f_265364cute1_E:
	.zero		1
	.type		_ZN40_INTERNAL_87c682f0_4_k_cu_8ac1ff0f_265364cuda3std3__45__cpo6cbeginE,@object
	.size		_ZN40_INTERNAL_87c682f0_4_k_cu_8ac1ff0f_265364cuda3std3__45__cpo6cbeginE,(_ZN40_INTERNAL_87c682f0_4_k_cu_8ac1ff0f_265364cuda3std3__48in_placeE - _ZN40_INTERNAL_87c682f0_4_k_cu_8ac1ff0f_265364cuda3std3__45__cpo6cbeginE)
_ZN40_INTERNAL_87c682f0_4_k_cu_8ac1ff0f_265364cuda3std3__45__cpo6cbeginE:
	.zero		1
	.type		_ZN40_INTERNAL_87c682f0_4_k_cu_8ac1ff0f_265364cuda3std3__48in_placeE,@object
	.size		_ZN40_INTERNAL_87c682f0_4_k_cu_8ac1ff0f_265364cuda3std3__48in_placeE,(_ZN40_INTERNAL_87c682f0_4_k_cu_8ac1ff0f_265364cuda3std6ranges3__45__cpo9iter_moveE - _ZN40_INTERNAL_87c682f0_4_k_cu_8ac1ff0f_265364cuda3std3__48in_placeE)
_ZN40_INTERNAL_87c682f0_4_k_cu_8ac1ff0f_265364cuda3std3__48in_placeE:
	.zero		1
	.type		_ZN40_INTERNAL_87c682f0_4_k_cu_8ac1ff0f_265364cuda3std6ranges3__45__cpo9iter_moveE,@object
	.size		_ZN40_INTERNAL_87c682f0_4_k_cu_8ac1ff0f_265364cuda3std6ranges3__45__cpo9iter_moveE,(_ZN40_INTERNAL_87c682f0_4_k_cu_8ac1ff0f_265364cuda3std3__45__cpo5beginE - _ZN40_INTERNAL_87c682f0_4_k_cu_8ac1ff0f_265364cuda3std6ranges3__45__cpo9iter_moveE)
_ZN40_INTERNAL_87c682f0_4_k_cu_8ac1ff0f_265364cuda3std6ranges3__45__cpo9iter_moveE:
	.zero		1
	.type		_ZN40_INTERNAL_87c682f0_4_k_cu_8ac1ff0f_265364cuda3std3__45__cpo5beginE,@object
	.size		_ZN40_INTERNAL_87c682f0_4_k_cu_8ac1ff0f_265364cuda3std3__45__cpo5beginE,(_ZN40_INTERNAL_87c682f0_4_k_cu_8ac1ff0f_265364cuda3std3__442_GLOBAL__N__87c682f0_4_k_cu_8ac1ff0f_265366ignoreE - _ZN40_INTERNAL_87c682f0_4_k_cu_8ac1ff0f_265364cuda3std3__45__cpo5beginE)
_ZN40_INTERNAL_87c682f0_4_k_cu_8ac1ff0f_265364cuda3std3__45__cpo5beginE:
	.zero		1
	.type		_ZN40_INTERNAL_87c682f0_4_k_cu_8ac1ff0f_265364cuda3std3__442_GLOBAL__N__87c682f0_4_k_cu_8ac1ff0f_265366ignoreE,@object
	.size		_ZN40_INTERNAL_87c682f0_4_k_cu_8ac1ff0f_265364cuda3std3__442_GLOBAL__N__87c682f0_4_k_cu_8ac1ff0f_265366ignoreE,(_ZN40_INTERNAL_87c682f0_4_k_cu_8ac1ff0f_265364cute7productE - _ZN40_INTERNAL_87c682f0_4_k_cu_8ac1ff0f_265364cuda3std3__442_GLOBAL__N__87c682f0_4_k_cu_8ac1ff0f_265366ignoreE)
_ZN40_INTERNAL_87c682f0_4_k_cu_8ac1ff0f_265364cuda3std3__442_GLOBAL__N__87c682f0_4_k_cu_8ac1ff0f_265366ignoreE:
	.zero		1
	.type		_ZN40_INTERNAL_87c682f0_4_k_cu_8ac1ff0f_265364cute7productE,@object
	.size		_ZN40_INTERNAL_87c682f0_4_k_cu_8ac1ff0f_265364cute7productE,(_ZN40_INTERNAL_87c682f0_4_k_cu_8ac1ff0f_265364cuda3std3__45__cpo3endE - _ZN40_INTERNAL_87c682f0_4_k_cu_8ac1ff0f_265364cute7productE)
_ZN40_INTERNAL_87c682f0_4_k_cu_8ac1ff0f_265364cute7productE:
	.zero		1
	.type		_ZN40_INTERNAL_87c682f0_4_k_cu_8ac1ff0f_265364cuda3std3__45__cpo3endE,@object
	.size		_ZN40_INTERNAL_87c682f0_4_k_cu_8ac1ff0f_265364cuda3std3__45__cpo3endE,(_ZN40_INTERNAL_87c682f0_4_k_cu_8ac1ff0f_265364cuda3std3__419piecewise_constructE - _ZN40_INTERNAL_87c682f0_4_k_cu_8ac1ff0f_265364cuda3std3__45__cpo3endE)
_ZN40_INTERNAL_87c682f0_4_k_cu_8ac1ff0f_265364cuda3std3__45__cpo3endE:
	.zero		1
	.type		_ZN40_INTERNAL_87c682f0_4_k_cu_8ac1ff0f_265364cuda3std3__419piecewise_constructE,@object
	.size		_ZN40_INTERNAL_87c682f0_4_k_cu_8ac1ff0f_265364cuda3std3__419piecewise_constructE,(_ZN40_INTERNAL_87c682f0_4_k_cu_8ac1ff0f_265364cuda3std3__45__cpo4cendE - _ZN40_INTERNAL_87c682f0_4_k_cu_8ac1ff0f_265364cuda3std3__419piecewise_constructE)
_ZN40_INTERNAL_87c682f0_4_k_cu_8ac1ff0f_265364cuda3std3__419piecewise_constructE:
	.zero		1
	.type		_ZN40_INTERNAL_87c682f0_4_k_cu_8ac1ff0f_265364cuda3std3__45__cpo4cendE,@object
	.size		_ZN40_INTERNAL_87c682f0_4_k_cu_8ac1ff0f_265364cuda3std3__45__cpo4cendE,(_ZN40_INTERNAL_87c682f0_4_k_cu_8ac1ff0f_265364cuda3std6ranges3__45__cpo4swapE - _ZN40_INTERNAL_87c682f0_4_k_cu_8ac1ff0f_265364cuda3std3__45__cpo4cendE)
_ZN40_INTERNAL_87c682f0_4_k_cu_8ac1ff0f_265364cuda3std3__45__cpo4cendE:
	.zero		1
	.type		_ZN40_INTERNAL_87c682f0_4_k_cu_8ac1ff0f_265364cuda3std6ranges3__45__cpo4swapE,@object
	.size		_ZN40_INTERNAL_87c682f0_4_k_cu_8ac1ff0f_265364cuda3std6ranges3__45__cpo4swapE,(.L_7 - _ZN40_INTERNAL_87c682f0_4_k_cu_8ac1ff0f_265364cuda3std6ranges3__45__cpo4swapE)
_ZN40_INTERNAL_87c682f0_4_k_cu_8ac1ff0f_265364cuda3std6ranges3__45__cpo4swapE:
	.zero		1
.L_7:


//--------------------- .nv.constant0._ZN7cutlass13device_kernelINS_4gemm6kernel13GemmUniversalIN4cute5tupleIJiiiiEEENS1_10collective13CollectiveMmaINS1_37MainloopSm90TmaGmmaWarpSpecializedFP8ILi6ENS5_IJNS4_1CILi1EEESB_SB_EEENS1_35KernelTmaWarpSpecializedCooperativeEEENS5_IJNSA_ILi256EEENSA_ILi128EEESG_EEENS_12float_e4m3_tENS5_IJlSB_lEEESI_SJ_NS4_8TiledMMAINS4_8MMA_AtomIJNS4_4SM904GMMA31MMA_64x128x32_F32E4M3E4M3_SS_TNILNSN_7ScaleInE1ELSP_1EEEEEENS4_6LayoutINS5_IJNSA_ILi2EEESB_SB_EEENS5_IJSB_NSA_ILi0EEESV_EEEEENS5_IJNS4_10UnderscoreESY_SY_EEEEENS4_13SM90_TMA_LOADENS4_14ComposedLayoutINS4_7SwizzleILi3ELi4ELi3EEENS4_18smem_ptr_flag_bitsILi8EEENSS_INS5_IJNSA_ILi8EEESG_EEENS5_IJSG_SB_EEEEEEEvNS4_8identityES11_S1B_vS1C_EENS_8epilogue10collective6detail29Sm90TmaWarpSpecializedAdapterINS1F_15DefaultEpilogueISI_SJ_SJ_NS1E_6thread17LinearCombinationISI_Li1EffLNS1J_9ScaleType4KindE0ELNS_15FloatRoundStyleE2ESI_EENS1_15EpilogueDefaultEEEEEvvEEEEvNT_6ParamsE --------------------------
	.section	.nv.constant0._ZN7cutlass13device_kernelINS_4gemm6kernel13GemmUniversalIN4cute5tupleIJiiiiEEENS1_10collective13CollectiveMmaINS1_37MainloopSm90TmaGmmaWarpSpecializedFP8ILi6ENS5_IJNS4_1CILi1EEESB_SB_EEENS1_35KernelTmaWarpSpecializedCooperativeEEENS5_IJNSA_ILi256EEENSA_ILi128EEESG_EEENS_12float_e4m3_tENS5_IJlSB_lEEESI_SJ_NS4_8TiledMMAINS4_8MMA_AtomIJNS4_4SM904GMMA31MMA_64x128x32_F32E4M3E4M3_SS_TNILNSN_7ScaleInE1ELSP_1EEEEEENS4_6LayoutINS5_IJNSA_ILi2EEESB_SB_EEENS5_IJSB_NSA_ILi0EEESV_EEEEENS5_IJNS4_10UnderscoreESY_SY_EEEEENS4_13SM90_TMA_LOADENS4_14ComposedLayoutINS4_7SwizzleILi3ELi4ELi3EEENS4_18smem_ptr_flag_bitsILi8EEENSS_INS5_IJNSA_ILi8EEESG_EEENS5_IJSG_SB_EEEEEEEvNS4_8identityES11_S1B_vS1C_EENS_8epilogue10collective6detail29Sm90TmaWarpSpecializedAdapterINS1F_15DefaultEpilogueISI_SJ_SJ_NS1E_6thread17LinearCombinationISI_Li1EffLNS1J_9ScaleType4KindE0ELNS_15FloatRoundStyleE2ESI_EENS1_15EpilogueDefaultEEEEEvvEEEEvNT_6ParamsE,"a",@progbits
	.sectionflags	@""
	.align	4
.nv.constant0._ZN7cutlass13device_kernelINS_4gemm6kernel13GemmUniversalIN4cute5tupleIJiiiiEEENS1_10collective13CollectiveMmaINS1_37MainloopSm90TmaGmmaWarpSpecializedFP8ILi6ENS5_IJNS4_1CILi1EEESB_SB_EEENS1_35KernelTmaWarpSpecializedCooperativeEEENS5_IJNSA_ILi256EEENSA_ILi128EEESG_EEENS_12float_e4m3_tENS5_IJlSB_lEEESI_SJ_NS4_8TiledMMAINS4_8MMA_AtomIJNS4_4SM904GMMA31MMA_64x128x32_F32E4M3E4M3_SS_TNILNSN_7ScaleInE1ELSP_1EEEEEENS4_6LayoutINS5_IJNSA_ILi2EEESB_SB_EEENS5_IJSB_NSA_ILi0EEESV_EEEEENS5_IJNS4_10UnderscoreESY_SY_EEEEENS4_13SM90_TMA_LOADENS4_14ComposedLayoutINS4_7SwizzleILi3ELi4ELi3EEENS4_18smem_ptr_flag_bitsILi8EEENSS_INS5_IJNSA_ILi8EEESG_EEENS5_IJSG_SB_EEEEEEEvNS4_8identityES11_S1B_vS1C_EENS_8epilogue10collective6detail29Sm90TmaWarpSpecializedAdapterINS1F_15DefaultEpilogueISI_SJ_SJ_NS1E_6thread17LinearCombinationISI_Li1EffLNS1J_9ScaleType4KindE0ELNS_15FloatRoundStyleE2ESI_EENS1_15EpilogueDefaultEEEEEvvEEEEvNT_6ParamsE:
	.zero		1664


//--------------------- SYMBOLS --------------------------

	.type		.nv.reservedSmem.offset0,@object
	.size		.nv.reservedSmem.offset0,0x4
